	.target	sm_100a

	.elftype	@"ET_EXEC"


//--------------------- .note.nv.tkinfo           --------------------------
	.section	.note.nv.tkinfo,"",@"SHT_NOTE"
	.sectionflags	@"SHF_NOTE_NV_TKINFO"
	.tkinfo
        /*0018*/ 	.word	0x00000002
        /*0030*/ 	.string	""
        /*0030*/ 	.string	"ptxas"
        /*0030*/ 	.string	"Cuda compilation tools, release 13.0, V13.0.88"
        /*0030*/ 	.string	"Build cuda_13.0.r13.0/compiler.36424714_0"
        /*0030*/ 	.string	"-arch sm_100a -m 64 "



//--------------------- .note.nv.cuinfo           --------------------------
	.section	.note.nv.cuinfo,"",@"SHT_NOTE"
	.sectionflags	@"SHF_NOTE_NV_CUINFO"
        /*0018*/ 	.short	0x0002
        /*001a*/ 	.short	0x0064
        /*001c*/ 	.short	0x0082
	.zero		2


//--------------------- .nv.info                  --------------------------
	.section	.nv.info,"",@"SHT_CUDA_INFO"
	.align	4


	//----- nvinfo : EIATTR_REGCOUNT
	.align		4
        /*0000*/ 	.byte	0x04, 0x2f
        /*0002*/ 	.short	(.L_12 - .L_11)
	.align		4
.L_11:
        /*0004*/ 	.word	index@(_ZN7cutlass13device_kernelIN5flash11enable_sm90INS1_16FlashAttnFwdSm90INS1_25CollectiveMainloopFwdSm90ILi2EN4cute5tupleIJNS5_1CILi1EEES8_S8_EEENS6_IJNS7_ILi128EEESA_SA_EEELi128ENS_6half_tEfNS_4arch4Sm90ELb1ELb0ELb1ELb1ELb1ELb1ELb0ELb1ELb1ELb1ELb1ELb0EEENS1_21CollectiveEpilogueFwdISB_S9_SC_SE_Li256ELb1ELb1ELb1ELb0EEENS1_36VarlenDynamicPersistentTileSchedulerILi128ELi128ELi256ELi128ELb1ELb1ELb1ELb1ELb1ELb1EEEEEEEEEvNT_6ParamsE)
        /*0008*/ 	.word	0x00000004


	//----- nvinfo : EIATTR_FRAME_SIZE
	.align		4
.L_12:
        /*000c*/ 	.byte	0x04, 0x11
        /*000e*/ 	.short	(.L_14 - .L_13)
	.align		4
.L_13:
        /*0010*/ 	.word	index@(_ZN7cutlass13device_kernelIN5flash11enable_sm90INS1_16FlashAttnFwdSm90INS1_25CollectiveMainloopFwdSm90ILi2EN4cute5tupleIJNS5_1CILi1EEES8_S8_EEENS6_IJNS7_ILi128EEESA_SA_EEELi128ENS_6half_tEfNS_4arch4Sm90ELb1ELb0ELb1ELb1ELb1ELb1ELb0ELb1ELb1ELb1ELb1ELb0EEENS1_21CollectiveEpilogueFwdISB_S9_SC_SE_Li256ELb1ELb1ELb1ELb0EEENS1_36VarlenDynamicPersistentTileSchedulerILi128ELi128ELi256ELi128ELb1ELb1ELb1ELb1ELb1ELb1EEEEEEEEEvNT_6ParamsE)
        /*0014*/ 	.word	0x00000000


	//----- nvinfo : EIATTR_REGCOUNT
	.align		4
.L_14:
        /*0018*/ 	.byte	0x04, 0x2f
        /*001a*/ 	.short	(.L_16 - .L_15)
	.align		4
.L_15:
        /*001c*/ 	.word	index@(_ZN7cutlass13device_kernelIN5flash11enable_sm90INS1_16FlashAttnFwdSm90INS1_25CollectiveMainloopFwdSm90ILi2EN4cute5tupleIJNS5_1CILi1EEES8_S8_EEENS6_IJNS7_ILi128EEESA_SA_EEELi128ENS_6half_tEfNS_4arch4Sm90ELb1ELb0ELb1ELb1ELb1ELb0ELb0ELb1ELb1ELb1ELb1ELb0EEENS1_21CollectiveEpilogueFwdISB_S9_SC_SE_Li256ELb1ELb1ELb1ELb0EEENS1_36VarlenDynamicPersistentTileSchedulerILi128ELi128ELi256ELi128ELb1ELb1ELb1ELb1ELb1ELb1EEEEEEEEEvNT_6ParamsE)
        /*0020*/ 	.word	0x00000004


	//----- nvinfo : EIATTR_FRAME_SIZE
	.align		4
.L_16:
        /*0024*/ 	.byte	0x04, 0x11
        /*0026*/ 	.short	(.L_18 - .L_17)
	.align		4
.L_17:
        /*0028*/ 	.word	index@(_ZN7cutlass13device_kernelIN5flash11enable_sm90INS1_16FlashAttnFwdSm90INS1_25CollectiveMainloopFwdSm90ILi2EN4cute5tupleIJNS5_1CILi1EEES8_S8_EEENS6_IJNS7_ILi128EEESA_SA_EEELi128ENS_6half_tEfNS_4arch4Sm90ELb1ELb0ELb1ELb1ELb1ELb0ELb0ELb1ELb1ELb1ELb1ELb0EEENS1_21CollectiveEpilogueFwdISB_S9_SC_SE_Li256ELb1ELb1ELb1ELb0EEENS1_36VarlenDynamicPersistentTileSchedulerILi128ELi128ELi256ELi128ELb1ELb1ELb1ELb1ELb1ELb1EEEEEEEEEvNT_6ParamsE)
        /*002c*/ 	.word	0x00000000


	//----- nvinfo : EIATTR_REGCOUNT
	.align		4
.L_18:
        /*0030*/ 	.byte	0x04, 0x2f
        /*0032*/ 	.short	(.L_20 - .L_19)
	.align		4
.L_19:
        /*0034*/ 	.word	index@(_ZN7cutlass13device_kernelIN5flash11enable_sm90INS1_16FlashAttnFwdSm90INS1_25CollectiveMainloopFwdSm90ILi2EN4cute5tupleIJNS5_1CILi1EEES8_S8_EEENS6_IJNS7_ILi128EEESA_SA_EEELi128ENS_6half_tEfNS_4arch4Sm90ELb1ELb0ELb1ELb0ELb1ELb0ELb0ELb1ELb1ELb1ELb1ELb0EEENS1_21CollectiveEpilogueFwdISB_S9_SC_SE_Li256ELb0ELb1ELb1ELb0EEENS1_19SingleTileSchedulerILb0ELb1ELb1ELi128EEEEEEEEEvNT_6ParamsE)
        /*0038*/ 	.word	0x00000004


	//----- nvinfo : EIATTR_FRAME_SIZE
	.align		4
.L_20:
        /*003c*/ 	.byte	0x04, 0x11
        /*003e*/ 	.short	(.L_22 - .L_21)
	.align		4
.L_21:
        /*0040*/ 	.word	index@(_ZN7cutlass13device_kernelIN5flash11enable_sm90INS1_16FlashAttnFwdSm90INS1_25CollectiveMainloopFwdSm90ILi2EN4cute5tupleIJNS5_1CILi1EEES8_S8_EEENS6_IJNS7_ILi128EEESA_SA_EEELi128ENS_6half_tEfNS_4arch4Sm90ELb1ELb0ELb1ELb0ELb1ELb0ELb0ELb1ELb1ELb1ELb1ELb0EEENS1_21CollectiveEpilogueFwdISB_S9_SC_SE_Li256ELb0ELb1ELb1ELb0EEENS1_19SingleTileSchedulerILb0ELb1ELb1ELi128EEEEEEEEEvNT_6ParamsE)
        /*0044*/ 	.word	0x00000000


	//----- nvinfo : EIATTR_REGCOUNT
	.align		4
.L_22:
        /*0048*/ 	.byte	0x04, 0x2f
        /*004a*/ 	.short	(.L_24 - .L_23)
	.align		4
.L_23:
        /*004c*/ 	.word	index@(_ZN7cutlass13device_kernelIN5flash11enable_sm90INS1_16FlashAttnFwdSm90INS1_25CollectiveMainloopFwdSm90ILi2EN4cute5tupleIJNS5_1CILi1EEES8_S8_EEENS6_IJNS7_ILi128EEESA_SA_EEELi128ENS_6half_tEfNS_4arch4Sm90ELb0ELb1ELb1ELb1ELb1ELb1ELb0ELb1ELb1ELb1ELb1ELb0EEENS1_21CollectiveEpilogueFwdISB_S9_SC_SE_Li256ELb1ELb1ELb1ELb0EEENS1_36VarlenDynamicPersistentTileSchedulerILi128ELi128ELi256ELi128ELb1ELb1ELb1ELb1ELb0ELb1EEEEEEEEEvNT_6ParamsE)
        /*0050*/ 	.word	0x00000004


	//----- nvinfo : EIATTR_FRAME_SIZE
	.align		4
.L_24:
        /*0054*/ 	.byte	0x04, 0x11
        /*0056*/ 	.short	(.L_26 - .L_25)
	.align		4
.L_25:
        /*0058*/ 	.word	index@(_ZN7cutlass13device_kernelIN5flash11enable_sm90INS1_16FlashAttnFwdSm90INS1_25CollectiveMainloopFwdSm90ILi2EN4cute5tupleIJNS5_1CILi1EEES8_S8_EEENS6_IJNS7_ILi128EEESA_SA_EEELi128ENS_6half_tEfNS_4arch4Sm90ELb0ELb1ELb1ELb1ELb1ELb1ELb0ELb1ELb1ELb1ELb1ELb0EEENS1_21CollectiveEpilogueFwdISB_S9_SC_SE_Li256ELb1ELb1ELb1ELb0EEENS1_36VarlenDynamicPersistentTileSchedulerILi128ELi128ELi256ELi128ELb1ELb1ELb1ELb1ELb0ELb1EEEEEEEEEvNT_6ParamsE)
        /*005c*/ 	.word	0x00000000


	//----- nvinfo : EIATTR_REGCOUNT
	.align		4
.L_26:
        /*0060*/ 	.byte	0x04, 0x2f
        /*0062*/ 	.short	(.L_28 - .L_27)
	.align		4
.L_27:
        /*0064*/ 	.word	index@(_ZN7cutlass13device_kernelIN5flash11enable_sm90INS1_16FlashAttnFwdSm90INS1_25CollectiveMainloopFwdSm90ILi2EN4cute5tupleIJNS5_1CILi1EEES8_S8_EEENS6_IJNS7_ILi128EEESA_SA_EEELi128ENS_6half_tEfNS_4arch4Sm90ELb0ELb1ELb1ELb1ELb1ELb0ELb0ELb1ELb1ELb1ELb1ELb0EEENS1_21CollectiveEpilogueFwdISB_S9_SC_SE_Li256ELb1ELb1ELb1ELb0EEENS1_36VarlenDynamicPersistentTileSchedulerILi128ELi128ELi256ELi128ELb1ELb1ELb1ELb1ELb0ELb1EEEEEEEEEvNT_6ParamsE)
        /*0068*/ 	.word	0x00000004


	//----- nvinfo : EIATTR_FRAME_SIZE
	.align		4
.L_28:
        /*006c*/ 	.byte	0x04, 0x11
        /*006e*/ 	.short	(.L_30 - .L_29)
	.align		4
.L_29:
        /*0070*/ 	.word	index@(_ZN7cutlass13device_kernelIN5flash11enable_sm90INS1_16FlashAttnFwdSm90INS1_25CollectiveMainloopFwdSm90ILi2EN4cute5tupleIJNS5_1CILi1EEES8_S8_EEENS6_IJNS7_ILi128EEESA_SA_EEELi128ENS_6half_tEfNS_4arch4Sm90ELb0ELb1ELb1ELb1ELb1ELb0ELb0ELb1ELb1ELb1ELb1ELb0EEENS1_21CollectiveEpilogueFwdISB_S9_SC_SE_Li256ELb1ELb1ELb1ELb0EEENS1_36VarlenDynamicPersistentTileSchedulerILi128ELi128ELi256ELi128ELb1ELb1ELb1ELb1ELb0ELb1EEEEEEEEEvNT_6ParamsE)
        /*0074*/ 	.word	0x00000000


	//----- nvinfo : EIATTR_REGCOUNT
	.align		4
.L_30:
        /*0078*/ 	.byte	0x04, 0x2f
        /*007a*/ 	.short	(.L_32 - .L_31)
	.align		4
.L_31:
        /*007c*/ 	.word	index@(_ZN7cutlass13device_kernelIN5flash11enable_sm90INS1_16FlashAttnFwdSm90INS1_25CollectiveMainloopFwdSm90ILi2EN4cute5tupleIJNS5_1CILi1EEES8_S8_EEENS6_IJNS7_ILi128EEESA_SA_EEELi128ENS_6half_tEfNS_4arch4Sm90ELb0ELb1ELb1ELb0ELb1ELb0ELb0ELb1ELb1ELb1ELb1ELb0EEENS1_21CollectiveEpilogueFwdISB_S9_SC_SE_Li256ELb0ELb1ELb1ELb0EEENS1_19SingleTileSchedulerILb0ELb1ELb1ELi128EEEEEEEEEvNT_6ParamsE)
        /*0080*/ 	.word	0x00000004


	//----- nvinfo : EIATTR_FRAME_SIZE
	.align		4
.L_32:
        /*0084*/ 	.byte	0x04, 0x11
        /*0086*/ 	.short	(.L_34 - .L_33)
	.align		4
.L_33:
        /*0088*/ 	.word	index@(_ZN7cutlass13device_kernelIN5flash11enable_sm90INS1_16FlashAttnFwdSm90INS1_25CollectiveMainloopFwdSm90ILi2EN4cute5tupleIJNS5_1CILi1EEES8_S8_EEENS6_IJNS7_ILi128EEESA_SA_EEELi128ENS_6half_tEfNS_4arch4Sm90ELb0ELb1ELb1ELb0ELb1ELb0ELb0ELb1ELb1ELb1ELb1ELb0EEENS1_21CollectiveEpilogueFwdISB_S9_SC_SE_Li256ELb0ELb1ELb1ELb0EEENS1_19SingleTileSchedulerILb0ELb1ELb1ELi128EEEEEEEEEvNT_6ParamsE)
        /*008c*/ 	.word	0x00000000


	//----- nvinfo : EIATTR_REGCOUNT
	.align		4
.L_34:
        /*0090*/ 	.byte	0x04, 0x2f
        /*0092*/ 	.short	(.L_36 - .L_35)
	.align		4
.L_35:
        /*0094*/ 	.word	index@(_ZN7cutlass13device_kernelIN5flash11enable_sm90INS1_16FlashAttnFwdSm90INS1_25CollectiveMainloopFwdSm90ILi2EN4cute5tupleIJNS5_1CILi1EEES8_S8_EEENS6_IJNS7_ILi128EEESA_SA_EEELi128ENS_6half_tEfNS_4arch4Sm90ELb0ELb0ELb1ELb1ELb1ELb1ELb0ELb1ELb1ELb1ELb1ELb0EEENS1_21CollectiveEpilogueFwdISB_S9_SC_SE_Li256ELb1ELb1ELb1ELb0EEENS1_36VarlenDynamicPersistentTileSchedulerILi128ELi128ELi256ELi128ELb1ELb1ELb1ELb0ELb1ELb1EEEEEEEEEvNT_6ParamsE)
        /*0098*/ 	.word	0x00000004


	//----- nvinfo : EIATTR_FRAME_SIZE
	.align		4
.L_36:
        /*009c*/ 	.byte	0x04, 0x11
        /*009e*/ 	.short	(.L_38 - .L_37)
	.align		4
.L_37:
        /*00a0*/ 	.word	index@(_ZN7cutlass13device_kernelIN5flash11enable_sm90INS1_16FlashAttnFwdSm90INS1_25CollectiveMainloopFwdSm90ILi2EN4cute5tupleIJNS5_1CILi1EEES8_S8_EEENS6_IJNS7_ILi128EEESA_SA_EEELi128ENS_6half_tEfNS_4arch4Sm90ELb0ELb0ELb1ELb1ELb1ELb1ELb0ELb1ELb1ELb1ELb1ELb0EEENS1_21CollectiveEpilogueFwdISB_S9_SC_SE_Li256ELb1ELb1ELb1ELb0EEENS1_36VarlenDynamicPersistentTileSchedulerILi128ELi128ELi256ELi128ELb1ELb1ELb1ELb0ELb1ELb1EEEEEEEEEvNT_6ParamsE)
        /*00a4*/ 	.word	0x00000000


	//----- nvinfo : EIATTR_REGCOUNT
	.align		4
.L_38:
        /*00a8*/ 	.byte	0x04, 0x2f
        /*00aa*/ 	.short	(.L_40 - .L_39)
	.align		4
.L_39:
        /*00ac*/ 	.word	index@(_ZN7cutlass13device_kernelIN5flash11enable_sm90INS1_16FlashAttnFwdSm90INS1_25CollectiveMainloopFwdSm90ILi2EN4cute5tupleIJNS5_1CILi1EEES8_S8_EEENS6_IJNS7_ILi128EEESA_SA_EEELi128ENS_6half_tEfNS_4arch4Sm90ELb0ELb0ELb1ELb1ELb1ELb0ELb0ELb1ELb1ELb1ELb1ELb0EEENS1_21CollectiveEpilogueFwdISB_S9_SC_SE_Li256ELb1ELb1ELb1ELb0EEENS1_36VarlenDynamicPersistentTileSchedulerILi128ELi128ELi256ELi128ELb1ELb1ELb1ELb0ELb1ELb1EEEEEEEEEvNT_6ParamsE)
        /*00b0*/ 	.word	0x00000004


	//----- nvinfo : EIATTR_FRAME_SIZE
	.align		4
.L_40:
        /*00b4*/ 	.byte	0x04, 0x11
        /*00b6*/ 	.short	(.L_42 - .L_41)
	.align		4
.L_41:
        /*00b8*/ 	.word	index@(_ZN7cutlass13device_kernelIN5flash11enable_sm90INS1_16FlashAttnFwdSm90INS1_25CollectiveMainloopFwdSm90ILi2EN4cute5tupleIJNS5_1CILi1EEES8_S8_EEENS6_IJNS7_ILi128EEESA_SA_EEELi128ENS_6half_tEfNS_4arch4Sm90ELb0ELb0ELb1ELb1ELb1ELb0ELb0ELb1ELb1ELb1ELb1ELb0EEENS1_21CollectiveEpilogueFwdISB_S9_SC_SE_Li256ELb1ELb1ELb1ELb0EEENS1_36VarlenDynamicPersistentTileSchedulerILi128ELi128ELi256ELi128ELb1ELb1ELb1ELb0ELb1ELb1EEEEEEEEEvNT_6ParamsE)
        /*00bc*/ 	.word	0x00000000


	//----- nvinfo : EIATTR_REGCOUNT
	.align		4
.L_42:
        /*00c0*/ 	.byte	0x04, 0x2f
        /*00c2*/ 	.short	(.L_44 - .L_43)
	.align		4
.L_43:
        /*00c4*/ 	.word	index@(_ZN7cutlass13device_kernelIN5flash11enable_sm90INS1_16FlashAttnFwdSm90INS1_25CollectiveMainloopFwdSm90ILi2EN4cute5tupleIJNS5_1CILi1EEES8_S8_EEENS6_IJNS7_ILi128EEESA_SA_EEELi128ENS_6half_tEfNS_4arch4Sm90ELb0ELb0ELb1ELb0ELb1ELb0ELb0ELb1ELb1ELb1ELb1ELb0EEENS1_21CollectiveEpilogueFwdISB_S9_SC_SE_Li256ELb0ELb1ELb1ELb0EEENS1_19SingleTileSchedulerILb0ELb1ELb1ELi128EEEEEEEEEvNT_6ParamsE)
        /*00c8*/ 	.word	0x00000004


	//----- nvinfo : EIATTR_FRAME_SIZE
	.align		4
.L_44:
        /*00cc*/ 	.byte	0x04, 0x11
        /*00ce*/ 	.short	(.L_46 - .L_45)
	.align		4
.L_45:
        /*00d0*/ 	.word	index@(_ZN7cutlass13device_kernelIN5flash11enable_sm90INS1_16FlashAttnFwdSm90INS1_25CollectiveMainloopFwdSm90ILi2EN4cute5tupleIJNS5_1CILi1EEES8_S8_EEENS6_IJNS7_ILi128EEESA_SA_EEELi128ENS_6half_tEfNS_4arch4Sm90ELb0ELb0ELb1ELb0ELb1ELb0ELb0ELb1ELb1ELb1ELb1ELb0EEENS1_21CollectiveEpilogueFwdISB_S9_SC_SE_Li256ELb0ELb1ELb1ELb0EEENS1_19SingleTileSchedulerILb0ELb1ELb1ELi128EEEEEEEEEvNT_6ParamsE)
        /*00d4*/ 	.word	0x00000000


	//----- nvinfo : EIATTR_MIN_STACK_SIZE
	.align		4
.L_46:
        /*00d8*/ 	.byte	0x04, 0x12
        /*00da*/ 	.short	(.L_48 - .L_47)
	.align		4
.L_47:
        /*00dc*/ 	.word	index@(_ZN7cutlass13device_kernelIN5flash11enable_sm90INS1_16FlashAttnFwdSm90INS1_25CollectiveMainloopFwdSm90ILi2EN4cute5tupleIJNS5_1CILi1EEES8_S8_EEENS6_IJNS7_ILi128EEESA_SA_EEELi128ENS_6half_tEfNS_4arch4Sm90ELb0ELb0ELb1ELb0ELb1ELb0ELb0ELb1ELb1ELb1ELb1ELb0EEENS1_21CollectiveEpilogueFwdISB_S9_SC_SE_Li256ELb0ELb1ELb1ELb0EEENS1_19SingleTileSchedulerILb0ELb1ELb1ELi128EEEEEEEEEvNT_6ParamsE)
        /*00e0*/ 	.word	0x00000000


	//----- nvinfo : EIATTR_MIN_STACK_SIZE
	.align		4
.L_48:
        /*00e4*/ 	.byte	0x04, 0x12
        /*00e6*/ 	.short	(.L_50 - .L_49)
	.align		4
.L_49:
        /*00e8*/ 	.word	index@(_ZN7cutlass13device_kernelIN5flash11enable_sm90INS1_16FlashAttnFwdSm90INS1_25CollectiveMainloopFwdSm90ILi2EN4cute5tupleIJNS5_1CILi1EEES8_S8_EEENS6_IJNS7_ILi128EEESA_SA_EEELi128ENS_6half_tEfNS_4arch4Sm90ELb0ELb0ELb1ELb1ELb1ELb0ELb0ELb1ELb1ELb1ELb1ELb0EEENS1_21CollectiveEpilogueFwdISB_S9_SC_SE_Li256ELb1ELb1ELb1ELb0EEENS1_36VarlenDynamicPersistentTileSchedulerILi128ELi128ELi256ELi128ELb1ELb1ELb1ELb0ELb1ELb1EEEEEEEEEvNT_6ParamsE)
        /*00ec*/ 	.word	0x00000000


	//----- nvinfo : EIATTR_MIN_STACK_SIZE
	.align		4
.L_50:
        /*00f0*/ 	.byte	0x04, 0x12
        /*00f2*/ 	.short	(.L_52 - .L_51)
	.align		4
.L_51:
        /*00f4*/ 	.word	index@(_ZN7cutlass13device_kernelIN5flash11enable_sm90INS1_16FlashAttnFwdSm90INS1_25CollectiveMainloopFwdSm90ILi2EN4cute5tupleIJNS5_1CILi1EEES8_S8_EEENS6_IJNS7_ILi128EEESA_SA_EEELi128ENS_6half_tEfNS_4arch4Sm90ELb0ELb0ELb1ELb1ELb1ELb1ELb0ELb1ELb1ELb1ELb1ELb0EEENS1_21CollectiveEpilogueFwdISB_S9_SC_SE_Li256ELb1ELb1ELb1ELb0EEENS1_36VarlenDynamicPersistentTileSchedulerILi128ELi128ELi256ELi128ELb1ELb1ELb1ELb0ELb1ELb1EEEEEEEEEvNT_6ParamsE)
        /*00f8*/ 	.word	0x00000000


	//----- nvinfo : EIATTR_MIN_STACK_SIZE
	.align		4
.L_52:
        /*00fc*/ 	.byte	0x04, 0x12
        /*00fe*/ 	.short	(.L_54 - .L_53)
	.align		4
.L_53:
        /*0100*/ 	.word	index@(_ZN7cutlass13device_kernelIN5flash11enable_sm90INS1_16FlashAttnFwdSm90INS1_25CollectiveMainloopFwdSm90ILi2EN4cute5tupleIJNS5_1CILi1EEES8_S8_EEENS6_IJNS7_ILi128EEESA_SA_EEELi128ENS_6half_tEfNS_4arch4Sm90ELb0ELb1ELb1ELb0ELb1ELb0ELb0ELb1ELb1ELb1ELb1ELb0EEENS1_21CollectiveEpilogueFwdISB_S9_SC_SE_Li256ELb0ELb1ELb1ELb0EEENS1_19SingleTileSchedulerILb0ELb1ELb1ELi128EEEEEEEEEvNT_6ParamsE)
        /*0104*/ 	.word	0x00000000


	//----- nvinfo : EIATTR_MIN_STACK_SIZE
	.align		4
.L_54:
        /*0108*/ 	.byte	0x04, 0x12
        /*010a*/ 	.short	(.L_56 - .L_55)
	.align		4
.L_55:
        /*010c*/ 	.word	index@(_ZN7cutlass13device_kernelIN5flash11enable_sm90INS1_16FlashAttnFwdSm90INS1_25CollectiveMainloopFwdSm90ILi2EN4cute5tupleIJNS5_1CILi1EEES8_S8_EEENS6_IJNS7_ILi128EEESA_SA_EEELi128ENS_6half_tEfNS_4arch4Sm90ELb0ELb1ELb1ELb1ELb1ELb0ELb0ELb1ELb1ELb1ELb1ELb0EEENS1_21CollectiveEpilogueFwdISB_S9_SC_SE_Li256ELb1ELb1ELb1ELb0EEENS1_36VarlenDynamicPersistentTileSchedulerILi128ELi128ELi256ELi128ELb1ELb1ELb1ELb1ELb0ELb1EEEEEEEEEvNT_6ParamsE)
        /*0110*/ 	.word	0x00000000


	//----- nvinfo : EIATTR_MIN_STACK_SIZE
	.align		4
.L_56:
        /*0114*/ 	.byte	0x04, 0x12
        /*0116*/ 	.short	(.L_58 - .L_57)
	.align		4
.L_57:
        /*0118*/ 	.word	index@(_ZN7cutlass13device_kernelIN5flash11enable_sm90INS1_16FlashAttnFwdSm90INS1_25CollectiveMainloopFwdSm90ILi2EN4cute5tupleIJNS5_1CILi1EEES8_S8_EEENS6_IJNS7_ILi128EEESA_SA_EEELi128ENS_6half_tEfNS_4arch4Sm90ELb0ELb1ELb1ELb1ELb1ELb1ELb0ELb1ELb1ELb1ELb1ELb0EEENS1_21CollectiveEpilogueFwdISB_S9_SC_SE_Li256ELb1ELb1ELb1ELb0EEENS1_36VarlenDynamicPersistentTileSchedulerILi128ELi128ELi256ELi128ELb1ELb1ELb1ELb1ELb0ELb1EEEEEEEEEvNT_6ParamsE)
        /*011c*/ 	.word	0x00000000


	//----- nvinfo : EIATTR_MIN_STACK_SIZE
	.align		4
.L_58:
        /*0120*/ 	.byte	0x04, 0x12
        /*0122*/ 	.short	(.L_60 - .L_59)
	.align		4
.L_59:
        /*0124*/ 	.word	index@(_ZN7cutlass13device_kernelIN5flash11enable_sm90INS1_16FlashAttnFwdSm90INS1_25CollectiveMainloopFwdSm90ILi2EN4cute5tupleIJNS5_1CILi1EEES8_S8_EEENS6_IJNS7_ILi128EEESA_SA_EEELi128ENS_6half_tEfNS_4arch4Sm90ELb1ELb0ELb1ELb0ELb1ELb0ELb0ELb1ELb1ELb1ELb1ELb0EEENS1_21CollectiveEpilogueFwdISB_S9_SC_SE_Li256ELb0ELb1ELb1ELb0EEENS1_19SingleTileSchedulerILb0ELb1ELb1ELi128EEEEEEEEEvNT_6ParamsE)
        /*0128*/ 	.word	0x00000000


	//----- nvinfo : EIATTR_MIN_STACK_SIZE
	.align		4
.L_60:
        /*012c*/ 	.byte	0x04, 0x12
        /*012e*/ 	.short	(.L_62 - .L_61)
	.align		4
.L_61:
        /*0130*/ 	.word	index@(_ZN7cutlass13device_kernelIN5flash11enable_sm90INS1_16FlashAttnFwdSm90INS1_25CollectiveMainloopFwdSm90ILi2EN4cute5tupleIJNS5_1CILi1EEES8_S8_EEENS6_IJNS7_ILi128EEESA_SA_EEELi128ENS_6half_tEfNS_4arch4Sm90ELb1ELb0ELb1ELb1ELb1ELb0ELb0ELb1ELb1ELb1ELb1ELb0EEENS1_21CollectiveEpilogueFwdISB_S9_SC_SE_Li256ELb1ELb1ELb1ELb0EEENS1_36VarlenDynamicPersistentTileSchedulerILi128ELi128ELi256ELi128ELb1ELb1ELb1ELb1ELb1ELb1EEEEEEEEEvNT_6ParamsE)
        /*0134*/ 	.word	0x00000000


	//----- nvinfo : EIATTR_MIN_STACK_SIZE
	.align		4
.L_62:
        /*0138*/ 	.byte	0x04, 0x12
        /*013a*/ 	.short	(.L_64 - .L_63)
	.align		4
.L_63:
        /*013c*/ 	.word	index@(_ZN7cutlass13device_kernelIN5flash11enable_sm90INS1_16FlashAttnFwdSm90INS1_25CollectiveMainloopFwdSm90ILi2EN4cute5tupleIJNS5_1CILi1EEES8_S8_EEENS6_IJNS7_ILi128EEESA_SA_EEELi128ENS_6half_tEfNS_4arch4Sm90ELb1ELb0ELb1ELb1ELb1ELb1ELb0ELb1ELb1ELb1ELb1ELb0EEENS1_21CollectiveEpilogueFwdISB_S9_SC_SE_Li256ELb1ELb1ELb1ELb0EEENS1_36VarlenDynamicPersistentTileSchedulerILi128ELi128ELi256ELi128ELb1ELb1ELb1ELb1ELb1ELb1EEEEEEEEEvNT_6ParamsE)
        /*0140*/ 	.word	0x00000000
.L_64:


//--------------------- .nv.compat                --------------------------
	.section	.nv.compat,"",@"SHT_CUDA_COMPAT_INFO"
	.align	4
        /*0000*/ 	.byte	0x02, 0x09, 0x01, 0x00, 0x02, 0x02, 0x01, 0x00, 0x02, 0x05, 0x05, 0x00, 0x03, 0x07, 0x01, 0x01
        /*0010*/ 	.byte	0x02, 0x03, 0x00, 0x00, 0x02, 0x06, 0x01, 0x00, 0x04, 0x0b, 0x08, 0x00, 0x09, 0x00, 0x00, 0x00
        /*0020*/ 	.byte	0x00, 0x00, 0x00, 0x00


//--------------------- .nv.info._ZN7cutlass13device_kernelIN5flash11enable_sm90INS1_16FlashAttnFwdSm90INS1_25CollectiveMainloopFwdSm90ILi2EN4cute5tupleIJNS5_1CILi1EEES8_S8_EEENS6_IJNS7_ILi128EEESA_SA_EEELi128ENS_6half_tEfNS_4arch4Sm90ELb0ELb0ELb1ELb0ELb1ELb0ELb0ELb1ELb1ELb1ELb1ELb0EEENS1_21CollectiveEpilogueFwdISB_S9_SC_SE_Li256ELb0ELb1ELb1ELb0EEENS1_19SingleTileSchedulerILb0ELb1ELb1ELi128EEEEEEEEEvNT_6ParamsE --------------------------
	.section	.nv.info._ZN7cutlass13device_kernelIN5flash11enable_sm90INS1_16FlashAttnFwdSm90INS1_25CollectiveMainloopFwdSm90ILi2EN4cute5tupleIJNS5_1CILi1EEES8_S8_EEENS6_IJNS7_ILi128EEESA_SA_EEELi128ENS_6half_tEfNS_4arch4Sm90ELb0ELb0ELb1ELb0ELb1ELb0ELb0ELb1ELb1ELb1ELb1ELb0EEENS1_21CollectiveEpilogueFwdISB_S9_SC_SE_Li256ELb0ELb1ELb1ELb0EEENS1_19SingleTileSchedulerILb0ELb1ELb1ELi128EEEEEEEEEvNT_6ParamsE,"",@"SHT_CUDA_INFO"
	.sectionflags	@""
	.align	4


	//----- nvinfo : EIATTR_CUDA_API_VERSION
	.align		4
        /*0000*/ 	.byte	0x04, 0x37
        /*0002*/ 	.short	(.L_66 - .L_65)
.L_65:
        /*0004*/ 	.word	0x00000082


	//----- nvinfo : EIATTR_KPARAM_INFO
	.align		4
.L_66:
        /*0008*/ 	.byte	0x04, 0x17
        /*000a*/ 	.short	(.L_68 - .L_67)
.L_67:
        /*000c*/ 	.word	0x00000000
        /*0010*/ 	.short	0x0000
        /*0012*/ 	.short	0x0000
        /*0014*/ 	.byte	0x00, 0xf0, 0x01, 0x28


	//----- nvinfo : EIATTR_SPARSE_MMA_MASK
	.align		4
.L_68:
        /*0018*/ 	.byte	0x03, 0x50
        /*001a*/ 	.short	0x0000


	//----- nvinfo : EIATTR_MAXREG_COUNT
	.align		4
        /*001c*/ 	.byte	0x03, 0x1b
        /*001e*/ 	.short	0x00a8


	//----- nvinfo : EIATTR_MERCURY_ISA_VERSION
	.align		4
        /*0020*/ 	.byte	0x03, 0x5f
        /*0022*/ 	.short	0x0101


	//----- nvinfo : EIATTR_VRC_CTA_INIT_COUNT
	.align		4
        /*0024*/ 	.byte	0x02, 0x4a
	.zero		1
	.zero		1


	//----- nvinfo : EIATTR_EXIT_INSTR_OFFSETS
	.align		4
        /*0028*/ 	.byte	0x04, 0x1c
        /*002a*/ 	.short	(.L_70 - .L_69)


	//   ....[0]....
.L_69:
        /*002c*/ 	.word	0x00000010


	//----- nvinfo : EIATTR_MAX_THREADS
	.align		4
.L_70:
        /*0030*/ 	.byte	0x04, 0x05
        /*0032*/ 	.short	(.L_72 - .L_71)
.L_71:
        /*0034*/ 	.word	0x00000180
        /*0038*/ 	.word	0x00000001
        /*003c*/ 	.word	0x00000001


	//----- nvinfo : EIATTR_CBANK_PARAM_SIZE
	.align		4
.L_72:
        /*0040*/ 	.byte	0x03, 0x19
        /*0042*/ 	.short	0x0a00


	//----- nvinfo : EIATTR_PARAM_CBANK
	.align		4
        /*0044*/ 	.byte	0x04, 0x0a
        /*0046*/ 	.short	(.L_74 - .L_73)
	.align		4
.L_73:
        /*0048*/ 	.word	index@(.nv.constant0._ZN7cutlass13device_kernelIN5flash11enable_sm90INS1_16FlashAttnFwdSm90INS1_25CollectiveMainloopFwdSm90ILi2EN4cute5tupleIJNS5_1CILi1EEES8_S8_EEENS6_IJNS7_ILi128EEESA_SA_EEELi128ENS_6half_tEfNS_4arch4Sm90ELb0ELb0ELb1ELb0ELb1ELb0ELb0ELb1ELb1ELb1ELb1ELb0EEENS1_21CollectiveEpilogueFwdISB_S9_SC_SE_Li256ELb0ELb1ELb1ELb0EEENS1_19SingleTileSchedulerILb0ELb1ELb1ELi128EEEEEEEEEvNT_6ParamsE)
        /*004c*/ 	.short	0x0380
        /*004e*/ 	.short	0x0a00


	//----- nvinfo : EIATTR_SW_WAR
	.align		4
.L_74:
        /*0050*/ 	.byte	0x04, 0x36
        /*0052*/ 	.short	(.L_76 - .L_75)
.L_75:
        /*0054*/ 	.word	0x00000008
.L_76:


//--------------------- .nv.info._ZN7cutlass13device_kernelIN5flash11enable_sm90INS1_16FlashAttnFwdSm90INS1_25CollectiveMainloopFwdSm90ILi2EN4cute5tupleIJNS5_1CILi1EEES8_S8_EEENS6_IJNS7_ILi128EEESA_SA_EEELi128ENS_6half_tEfNS_4arch4Sm90ELb0ELb0ELb1ELb1ELb1ELb0ELb0ELb1ELb1ELb1ELb1ELb0EEENS1_21CollectiveEpilogueFwdISB_S9_SC_SE_Li256ELb1ELb1ELb1ELb0EEENS1_36VarlenDynamicPersistentTileSchedulerILi128ELi128ELi256ELi128ELb1ELb1ELb1ELb0ELb1ELb1EEEEEEEEEvNT_6ParamsE --------------------------
	.section	.nv.info._ZN7cutlass13device_kernelIN5flash11enable_sm90INS1_16FlashAttnFwdSm90INS1_25CollectiveMainloopFwdSm90ILi2EN4cute5tupleIJNS5_1CILi1EEES8_S8_EEENS6_IJNS7_ILi128EEESA_SA_EEELi128ENS_6half_tEfNS_4arch4Sm90ELb0ELb0ELb1ELb1ELb1ELb0ELb0ELb1ELb1ELb1ELb1ELb0EEENS1_21CollectiveEpilogueFwdISB_S9_SC_SE_Li256ELb1ELb1ELb1ELb0EEENS1_36VarlenDynamicPersistentTileSchedulerILi128ELi128ELi256ELi128ELb1ELb1ELb1ELb0ELb1ELb1EEEEEEEEEvNT_6ParamsE,"",@"SHT_CUDA_INFO"
	.sectionflags	@""
	.align	4


	//----- nvinfo : EIATTR_CUDA_API_VERSION
	.align		4
        /*0000*/ 	.byte	0x04, 0x37
        /*0002*/ 	.short	(.L_78 - .L_77)
.L_77:
        /*0004*/ 	.word	0x00000082


	//----- nvinfo : EIATTR_KPARAM_INFO
	.align		4
.L_78:
        /*0008*/ 	.byte	0x04, 0x17
        /*000a*/ 	.short	(.L_80 - .L_79)
.L_79:
        /*000c*/ 	.word	0x00000000
        /*0010*/ 	.short	0x0000
        /*0012*/ 	.short	0x0000
        /*0014*/ 	.byte	0x00, 0xf0, 0x01, 0x2a


	//----- nvinfo : EIATTR_SPARSE_MMA_MASK
	.align		4
.L_80:
        /*0018*/ 	.byte	0x03, 0x50
        /*001a*/ 	.short	0x0000


	//----- nvinfo : EIATTR_MAXREG_COUNT
	.align		4
        /*001c*/ 	.byte	0x03, 0x1b
        /*001e*/ 	.short	0x00a8


	//----- nvinfo : EIATTR_MERCURY_ISA_VERSION
	.align		4
        /*0020*/ 	.byte	0x03, 0x5f
        /*0022*/ 	.short	0x0101


	//----- nvinfo : EIATTR_VRC_CTA_INIT_COUNT
	.align		4
        /*0024*/ 	.byte	0x02, 0x4a
	.zero		1
	.zero		1


	//----- nvinfo : EIATTR_EXIT_INSTR_OFFSETS
	.align		4
        /*0028*/ 	.byte	0x04, 0x1c
        /*002a*/ 	.short	(.L_82 - .L_81)


	//   ....[0]....
.L_81:
        /*002c*/ 	.word	0x00000010


	//----- nvinfo : EIATTR_MAX_THREADS
	.align		4
.L_82:
        /*0030*/ 	.byte	0x04, 0x05
        /*0032*/ 	.short	(.L_84 - .L_83)
.L_83:
        /*0034*/ 	.word	0x00000180
        /*0038*/ 	.word	0x00000001
        /*003c*/ 	.word	0x00000001


	//----- nvinfo : EIATTR_CBANK_PARAM_SIZE
	.align		4
.L_84:
        /*0040*/ 	.byte	0x03, 0x19
        /*0042*/ 	.short	0x0a80


	//----- nvinfo : EIATTR_PARAM_CBANK
	.align		4
        /*0044*/ 	.byte	0x04, 0x0a
        /*0046*/ 	.short	(.L_86 - .L_85)
	.align		4
.L_85:
        /*0048*/ 	.word	index@(.nv.constant0._ZN7cutlass13device_kernelIN5flash11enable_sm90INS1_16FlashAttnFwdSm90INS1_25CollectiveMainloopFwdSm90ILi2EN4cute5tupleIJNS5_1CILi1EEES8_S8_EEENS6_IJNS7_ILi128EEESA_SA_EEELi128ENS_6half_tEfNS_4arch4Sm90ELb0ELb0ELb1ELb1ELb1ELb0ELb0ELb1ELb1ELb1ELb1ELb0EEENS1_21CollectiveEpilogueFwdISB_S9_SC_SE_Li256ELb1ELb1ELb1ELb0EEENS1_36VarlenDynamicPersistentTileSchedulerILi128ELi128ELi256ELi128ELb1ELb1ELb1ELb0ELb1ELb1EEEEEEEEEvNT_6ParamsE)
        /*004c*/ 	.short	0x0380
        /*004e*/ 	.short	0x0a80


	//----- nvinfo : EIATTR_SW_WAR
	.align		4
.L_86:
        /*0050*/ 	.byte	0x04, 0x36
        /*0052*/ 	.short	(.L_88 - .L_87)
.L_87:
        /*0054*/ 	.word	0x00000008
.L_88:


//--------------------- .nv.info._ZN7cutlass13device_kernelIN5flash11enable_sm90INS1_16FlashAttnFwdSm90INS1_25CollectiveMainloopFwdSm90ILi2EN4cute5tupleIJNS5_1CILi1EEES8_S8_EEENS6_IJNS7_ILi128EEESA_SA_EEELi128ENS_6half_tEfNS_4arch4Sm90ELb0ELb0ELb1ELb1ELb1ELb1ELb0ELb1ELb1ELb1ELb1ELb0EEENS1_21CollectiveEpilogueFwdISB_S9_SC_SE_Li256ELb1ELb1ELb1ELb0EEENS1_36VarlenDynamicPersistentTileSchedulerILi128ELi128ELi256ELi128ELb1ELb1ELb1ELb0ELb1ELb1EEEEEEEEEvNT_6ParamsE --------------------------
	.section	.nv.info._ZN7cutlass13device_kernelIN5flash11enable_sm90INS1_16FlashAttnFwdSm90INS1_25CollectiveMainloopFwdSm90ILi2EN4cute5tupleIJNS5_1CILi1EEES8_S8_EEENS6_IJNS7_ILi128EEESA_SA_EEELi128ENS_6half_tEfNS_4arch4Sm90ELb0ELb0ELb1ELb1ELb1ELb1ELb0ELb1ELb1ELb1ELb1ELb0EEENS1_21CollectiveEpilogueFwdISB_S9_SC_SE_Li256ELb1ELb1ELb1ELb0EEENS1_36VarlenDynamicPersistentTileSchedulerILi128ELi128ELi256ELi128ELb1ELb1ELb1ELb0ELb1ELb1EEEEEEEEEvNT_6ParamsE,"",@"SHT_CUDA_INFO"
	.sectionflags	@""
	.align	4


	//----- nvinfo : EIATTR_CUDA_API_VERSION
	.align		4
        /*0000*/ 	.byte	0x04, 0x37
        /*0002*/ 	.short	(.L_90 - .L_89)
.L_89:
        /*0004*/ 	.word	0x00000082


	//----- nvinfo : EIATTR_KPARAM_INFO
	.align		4
.L_90:
        /*0008*/ 	.byte	0x04, 0x17
        /*000a*/ 	.short	(.L_92 - .L_91)
.L_91:
        /*000c*/ 	.word	0x00000000
        /*0010*/ 	.short	0x0000
        /*0012*/ 	.short	0x0000
        /*0014*/ 	.byte	0x00, 0xf0, 0x01, 0x2a


	//----- nvinfo : EIATTR_SPARSE_MMA_MASK
	.align		4
.L_92:
        /*0018*/ 	.byte	0x03, 0x50
        /*001a*/ 	.short	0x0000


	//----- nvinfo : EIATTR_MAXREG_COUNT
	.align		4
        /*001c*/ 	.byte	0x03, 0x1b
        /*001e*/ 	.short	0x00a8


	//----- nvinfo : EIATTR_MERCURY_ISA_VERSION
	.align		4
        /*0020*/ 	.byte	0x03, 0x5f
        /*0022*/ 	.short	0x0101


	//----- nvinfo : EIATTR_VRC_CTA_INIT_COUNT
	.align		4
        /*0024*/ 	.byte	0x02, 0x4a
	.zero		1
	.zero		1


	//----- nvinfo : EIATTR_EXIT_INSTR_OFFSETS
	.align		4
        /*0028*/ 	.byte	0x04, 0x1c
        /*002a*/ 	.short	(.L_94 - .L_93)


	//   ....[0]....
.L_93:
        /*002c*/ 	.word	0x00000010


	//----- nvinfo : EIATTR_MAX_THREADS
	.align		4
.L_94:
        /*0030*/ 	.byte	0x04, 0x05
        /*0032*/ 	.short	(.L_96 - .L_95)
.L_95:
        /*0034*/ 	.word	0x00000180
        /*0038*/ 	.word	0x00000001
        /*003c*/ 	.word	0x00000001


	//----- nvinfo : EIATTR_CBANK_PARAM_SIZE
	.align		4
.L_96:
        /*0040*/ 	.byte	0x03, 0x19
        /*0042*/ 	.short	0x0a80


	//----- nvinfo : EIATTR_PARAM_CBANK
	.align		4
        /*0044*/ 	.byte	0x04, 0x0a
        /*0046*/ 	.short	(.L_98 - .L_97)
	.align		4
.L_97:
        /*0048*/ 	.word	index@(.nv.constant0._ZN7cutlass13device_kernelIN5flash11enable_sm90INS1_16FlashAttnFwdSm90INS1_25CollectiveMainloopFwdSm90ILi2EN4cute5tupleIJNS5_1CILi1EEES8_S8_EEENS6_IJNS7_ILi128EEESA_SA_EEELi128ENS_6half_tEfNS_4arch4Sm90ELb0ELb0ELb1ELb1ELb1ELb1ELb0ELb1ELb1ELb1ELb1ELb0EEENS1_21CollectiveEpilogueFwdISB_S9_SC_SE_Li256ELb1ELb1ELb1ELb0EEENS1_36VarlenDynamicPersistentTileSchedulerILi128ELi128ELi256ELi128ELb1ELb1ELb1ELb0ELb1ELb1EEEEEEEEEvNT_6ParamsE)
        /*004c*/ 	.short	0x0380
        /*004e*/ 	.short	0x0a80


	//----- nvinfo : EIATTR_SW_WAR
	.align		4
.L_98:
        /*0050*/ 	.byte	0x04, 0x36
        /*0052*/ 	.short	(.L_100 - .L_99)
.L_99:
        /*0054*/ 	.word	0x00000008
.L_100:


//--------------------- .nv.info._ZN7cutlass13device_kernelIN5flash11enable_sm90INS1_16FlashAttnFwdSm90INS1_25CollectiveMainloopFwdSm90ILi2EN4cute5tupleIJNS5_1CILi1EEES8_S8_EEENS6_IJNS7_ILi128EEESA_SA_EEELi128ENS_6half_tEfNS_4arch4Sm90ELb0ELb1ELb1ELb0ELb1ELb0ELb0ELb1ELb1ELb1ELb1ELb0EEENS1_21CollectiveEpilogueFwdISB_S9_SC_SE_Li256ELb0ELb1ELb1ELb0EEENS1_19SingleTileSchedulerILb0ELb1ELb1ELi128EEEEEEEEEvNT_6ParamsE --------------------------
	.section	.nv.info._ZN7cutlass13device_kernelIN5flash11enable_sm90INS1_16FlashAttnFwdSm90INS1_25CollectiveMainloopFwdSm90ILi2EN4cute5tupleIJNS5_1CILi1EEES8_S8_EEENS6_IJNS7_ILi128EEESA_SA_EEELi128ENS_6half_tEfNS_4arch4Sm90ELb0ELb1ELb1ELb0ELb1ELb0ELb0ELb1ELb1ELb1ELb1ELb0EEENS1_21CollectiveEpilogueFwdISB_S9_SC_SE_Li256ELb0ELb1ELb1ELb0EEENS1_19SingleTileSchedulerILb0ELb1ELb1ELi128EEEEEEEEEvNT_6ParamsE,"",@"SHT_CUDA_INFO"
	.sectionflags	@""
	.align	4


	//----- nvinfo : EIATTR_CUDA_API_VERSION
	.align		4
        /*0000*/ 	.byte	0x04, 0x37
        /*0002*/ 	.short	(.L_102 - .L_101)
.L_101:
        /*0004*/ 	.word	0x00000082


	//----- nvinfo : EIATTR_KPARAM_INFO
	.align		4
.L_102:
        /*0008*/ 	.byte	0x04, 0x17
        /*000a*/ 	.short	(.L_104 - .L_103)
.L_103:
        /*000c*/ 	.word	0x00000000
        /*0010*/ 	.short	0x0000
        /*0012*/ 	.short	0x0000
        /*0014*/ 	.byte	0x00, 0xf0, 0x01, 0x28


	//----- nvinfo : EIATTR_SPARSE_MMA_MASK
	.align		4
.L_104:
        /*0018*/ 	.byte	0x03, 0x50
        /*001a*/ 	.short	0x0000


	//----- nvinfo : EIATTR_MAXREG_COUNT
	.align		4
        /*001c*/ 	.byte	0x03, 0x1b
        /*001e*/ 	.short	0x00a8


	//----- nvinfo : EIATTR_MERCURY_ISA_VERSION
	.align		4
        /*0020*/ 	.byte	0x03, 0x5f
        /*0022*/ 	.short	0x0101


	//----- nvinfo : EIATTR_VRC_CTA_INIT_COUNT
	.align		4
        /*0024*/ 	.byte	0x02, 0x4a
	.zero		1
	.zero		1


	//----- nvinfo : EIATTR_EXIT_INSTR_OFFSETS
	.align		4
        /*0028*/ 	.byte	0x04, 0x1c
        /*002a*/ 	.short	(.L_106 - .L_105)


	//   ....[0]....
.L_105:
        /*002c*/ 	.word	0x00000010


	//----- nvinfo : EIATTR_MAX_THREADS
	.align		4
.L_106:
        /*0030*/ 	.byte	0x04, 0x05
        /*0032*/ 	.short	(.L_108 - .L_107)
.L_107:
        /*0034*/ 	.word	0x00000180
        /*0038*/ 	.word	0x00000001
        /*003c*/ 	.word	0x00000001


	//----- nvinfo : EIATTR_CBANK_PARAM_SIZE
	.align		4
.L_108:
        /*0040*/ 	.byte	0x03, 0x19
        /*0042*/ 	.short	0x0a00


	//----- nvinfo : EIATTR_PARAM_CBANK
	.align		4
        /*0044*/ 	.byte	0x04, 0x0a
        /*0046*/ 	.short	(.L_110 - .L_109)
	.align		4
.L_109:
        /*0048*/ 	.word	index@(.nv.constant0._ZN7cutlass13device_kernelIN5flash11enable_sm90INS1_16FlashAttnFwdSm90INS1_25CollectiveMainloopFwdSm90ILi2EN4cute5tupleIJNS5_1CILi1EEES8_S8_EEENS6_IJNS7_ILi128EEESA_SA_EEELi128ENS_6half_tEfNS_4arch4Sm90ELb0ELb1ELb1ELb0ELb1ELb0ELb0ELb1ELb1ELb1ELb1ELb0EEENS1_21CollectiveEpilogueFwdISB_S9_SC_SE_Li256ELb0ELb1ELb1ELb0EEENS1_19SingleTileSchedulerILb0ELb1ELb1ELi128EEEEEEEEEvNT_6ParamsE)
        /*004c*/ 	.short	0x0380
        /*004e*/ 	.short	0x0a00


	//----- nvinfo : EIATTR_SW_WAR
	.align		4
.L_110:
        /*0050*/ 	.byte	0x04, 0x36
        /*0052*/ 	.short	(.L_112 - .L_111)
.L_111:
        /*0054*/ 	.word	0x00000008
.L_112:


//--------------------- .nv.info._ZN7cutlass13device_kernelIN5flash11enable_sm90INS1_16FlashAttnFwdSm90INS1_25CollectiveMainloopFwdSm90ILi2EN4cute5tupleIJNS5_1CILi1EEES8_S8_EEENS6_IJNS7_ILi128EEESA_SA_EEELi128ENS_6half_tEfNS_4arch4Sm90ELb0ELb1ELb1ELb1ELb1ELb0ELb0ELb1ELb1ELb1ELb1ELb0EEENS1_21CollectiveEpilogueFwdISB_S9_SC_SE_Li256ELb1ELb1ELb1ELb0EEENS1_36VarlenDynamicPersistentTileSchedulerILi128ELi128ELi256ELi128ELb1ELb1ELb1ELb1ELb0ELb1EEEEEEEEEvNT_6ParamsE --------------------------
	.section	.nv.info._ZN7cutlass13device_kernelIN5flash11enable_sm90INS1_16FlashAttnFwdSm90INS1_25CollectiveMainloopFwdSm90ILi2EN4cute5tupleIJNS5_1CILi1EEES8_S8_EEENS6_IJNS7_ILi128EEESA_SA_EEELi128ENS_6half_tEfNS_4arch4Sm90ELb0ELb1ELb1ELb1ELb1ELb0ELb0ELb1ELb1ELb1ELb1ELb0EEENS1_21CollectiveEpilogueFwdISB_S9_SC_SE_Li256ELb1ELb1ELb1ELb0EEENS1_36VarlenDynamicPersistentTileSchedulerILi128ELi128ELi256ELi128ELb1ELb1ELb1ELb1ELb0ELb1EEEEEEEEEvNT_6ParamsE,"",@"SHT_CUDA_INFO"
	.sectionflags	@""
	.align	4


	//----- nvinfo : EIATTR_CUDA_API_VERSION
	.align		4
        /*0000*/ 	.byte	0x04, 0x37
        /*0002*/ 	.short	(.L_114 - .L_113)
.L_113:
        /*0004*/ 	.word	0x00000082


	//----- nvinfo : EIATTR_KPARAM_INFO
	.align		4
.L_114:
        /*0008*/ 	.byte	0x04, 0x17
        /*000a*/ 	.short	(.L_116 - .L_115)
.L_115:
        /*000c*/ 	.word	0x00000000
        /*0010*/ 	.short	0x0000
        /*0012*/ 	.short	0x0000
        /*0014*/ 	.byte	0x00, 0xf0, 0x01, 0x2a


	//----- nvinfo : EIATTR_SPARSE_MMA_MASK
	.align		4
.L_116:
        /*0018*/ 	.byte	0x03, 0x50
        /*001a*/ 	.short	0x0000


	//----- nvinfo : EIATTR_MAXREG_COUNT
	.align		4
        /*001c*/ 	.byte	0x03, 0x1b
        /*001e*/ 	.short	0x00a8


	//----- nvinfo : EIATTR_MERCURY_ISA_VERSION
	.align		4
        /*0020*/ 	.byte	0x03, 0x5f
        /*0022*/ 	.short	0x0101


	//----- nvinfo : EIATTR_VRC_CTA_INIT_COUNT
	.align		4
        /*0024*/ 	.byte	0x02, 0x4a
	.zero		1
	.zero		1


	//----- nvinfo : EIATTR_EXIT_INSTR_OFFSETS
	.align		4
        /*0028*/ 	.byte	0x04, 0x1c
        /*002a*/ 	.short	(.L_118 - .L_117)


	//   ....[0]....
.L_117:
        /*002c*/ 	.word	0x00000010


	//----- nvinfo : EIATTR_MAX_THREADS
	.align		4
.L_118:
        /*0030*/ 	.byte	0x04, 0x05
        /*0032*/ 	.short	(.L_120 - .L_119)
.L_119:
        /*0034*/ 	.word	0x00000180
        /*0038*/ 	.word	0x00000001
        /*003c*/ 	.word	0x00000001


	//----- nvinfo : EIATTR_CBANK_PARAM_SIZE
	.align		4
.L_120:
        /*0040*/ 	.byte	0x03, 0x19
        /*0042*/ 	.short	0x0a80


	//----- nvinfo : EIATTR_PARAM_CBANK
	.align		4
        /*0044*/ 	.byte	0x04, 0x0a
        /*0046*/ 	.short	(.L_122 - .L_121)
	.align		4
.L_121:
        /*0048*/ 	.word	index@(.nv.constant0._ZN7cutlass13device_kernelIN5flash11enable_sm90INS1_16FlashAttnFwdSm90INS1_25CollectiveMainloopFwdSm90ILi2EN4cute5tupleIJNS5_1CILi1EEES8_S8_EEENS6_IJNS7_ILi128EEESA_SA_EEELi128ENS_6half_tEfNS_4arch4Sm90ELb0ELb1ELb1ELb1ELb1ELb0ELb0ELb1ELb1ELb1ELb1ELb0EEENS1_21CollectiveEpilogueFwdISB_S9_SC_SE_Li256ELb1ELb1ELb1ELb0EEENS1_36VarlenDynamicPersistentTileSchedulerILi128ELi128ELi256ELi128ELb1ELb1ELb1ELb1ELb0ELb1EEEEEEEEEvNT_6ParamsE)
        /*004c*/ 	.short	0x0380
        /*004e*/ 	.short	0x0a80


	//----- nvinfo : EIATTR_SW_WAR
	.align		4
.L_122:
        /*0050*/ 	.byte	0x04, 0x36
        /*0052*/ 	.short	(.L_124 - .L_123)
.L_123:
        /*0054*/ 	.word	0x00000008
.L_124:


//--------------------- .nv.info._ZN7cutlass13device_kernelIN5flash11enable_sm90INS1_16FlashAttnFwdSm90INS1_25CollectiveMainloopFwdSm90ILi2EN4cute5tupleIJNS5_1CILi1EEES8_S8_EEENS6_IJNS7_ILi128EEESA_SA_EEELi128ENS_6half_tEfNS_4arch4Sm90ELb0ELb1ELb1ELb1ELb1ELb1ELb0ELb1ELb1ELb1ELb1ELb0EEENS1_21CollectiveEpilogueFwdISB_S9_SC_SE_Li256ELb1ELb1ELb1ELb0EEENS1_36VarlenDynamicPersistentTileSchedulerILi128ELi128ELi256ELi128ELb1ELb1ELb1ELb1ELb0ELb1EEEEEEEEEvNT_6ParamsE --------------------------
	.section	.nv.info._ZN7cutlass13device_kernelIN5flash11enable_sm90INS1_16FlashAttnFwdSm90INS1_25CollectiveMainloopFwdSm90ILi2EN4cute5tupleIJNS5_1CILi1EEES8_S8_EEENS6_IJNS7_ILi128EEESA_SA_EEELi128ENS_6half_tEfNS_4arch4Sm90ELb0ELb1ELb1ELb1ELb1ELb1ELb0ELb1ELb1ELb1ELb1ELb0EEENS1_21CollectiveEpilogueFwdISB_S9_SC_SE_Li256ELb1ELb1ELb1ELb0EEENS1_36VarlenDynamicPersistentTileSchedulerILi128ELi128ELi256ELi128ELb1ELb1ELb1ELb1ELb0ELb1EEEEEEEEEvNT_6ParamsE,"",@"SHT_CUDA_INFO"
	.sectionflags	@""
	.align	4


	//----- nvinfo : EIATTR_CUDA_API_VERSION
	.align		4
        /*0000*/ 	.byte	0x04, 0x37
        /*0002*/ 	.short	(.L_126 - .L_125)
.L_125:
        /*0004*/ 	.word	0x00000082


	//----- nvinfo : EIATTR_KPARAM_INFO
	.align		4
.L_126:
        /*0008*/ 	.byte	0x04, 0x17
        /*000a*/ 	.short	(.L_128 - .L_127)
.L_127:
        /*000c*/ 	.word	0x00000000
        /*0010*/ 	.short	0x0000
        /*0012*/ 	.short	0x0000
        /*0014*/ 	.byte	0x00, 0xf0, 0x01, 0x2a


	//----- nvinfo : EIATTR_SPARSE_MMA_MASK
	.align		4
.L_128:
        /*0018*/ 	.byte	0x03, 0x50
        /*001a*/ 	.short	0x0000


	//----- nvinfo : EIATTR_MAXREG_COUNT
	.align		4
        /*001c*/ 	.byte	0x03, 0x1b
        /*001e*/ 	.short	0x00a8


	//----- nvinfo : EIATTR_MERCURY_ISA_VERSION
	.align		4
        /*0020*/ 	.byte	0x03, 0x5f
        /*0022*/ 	.short	0x0101


	//----- nvinfo : EIATTR_VRC_CTA_INIT_COUNT
	.align		4
        /*0024*/ 	.byte	0x02, 0x4a
	.zero		1
	.zero		1


	//----- nvinfo : EIATTR_EXIT_INSTR_OFFSETS
	.align		4
        /*0028*/ 	.byte	0x04, 0x1c
        /*002a*/ 	.short	(.L_130 - .L_129)


	//   ....[0]....
.L_129:
        /*002c*/ 	.word	0x00000010


	//----- nvinfo : EIATTR_MAX_THREADS
	.align		4
.L_130:
        /*0030*/ 	.byte	0x04, 0x05
        /*0032*/ 	.short	(.L_132 - .L_131)
.L_131:
        /*0034*/ 	.word	0x00000180
        /*0038*/ 	.word	0x00000001
        /*003c*/ 	.word	0x00000001


	//----- nvinfo : EIATTR_CBANK_PARAM_SIZE
	.align		4
.L_132:
        /*0040*/ 	.byte	0x03, 0x19
        /*0042*/ 	.short	0x0a80


	//----- nvinfo : EIATTR_PARAM_CBANK
	.align		4
        /*0044*/ 	.byte	0x04, 0x0a
        /*0046*/ 	.short	(.L_134 - .L_133)
	.align		4
.L_133:
        /*0048*/ 	.word	index@(.nv.constant0._ZN7cutlass13device_kernelIN5flash11enable_sm90INS1_16FlashAttnFwdSm90INS1_25CollectiveMainloopFwdSm90ILi2EN4cute5tupleIJNS5_1CILi1EEES8_S8_EEENS6_IJNS7_ILi128EEESA_SA_EEELi128ENS_6half_tEfNS_4arch4Sm90ELb0ELb1ELb1ELb1ELb1ELb1ELb0ELb1ELb1ELb1ELb1ELb0EEENS1_21CollectiveEpilogueFwdISB_S9_SC_SE_Li256ELb1ELb1ELb1ELb0EEENS1_36VarlenDynamicPersistentTileSchedulerILi128ELi128ELi256ELi128ELb1ELb1ELb1ELb1ELb0ELb1EEEEEEEEEvNT_6ParamsE)
        /*004c*/ 	.short	0x0380
        /*004e*/ 	.short	0x0a80


	//----- nvinfo : EIATTR_SW_WAR
	.align		4
.L_134:
        /*0050*/ 	.byte	0x04, 0x36
        /*0052*/ 	.short	(.L_136 - .L_135)
.L_135:
        /*0054*/ 	.word	0x00000008
.L_136:


//--------------------- .nv.info._ZN7cutlass13device_kernelIN5flash11enable_sm90INS1_16FlashAttnFwdSm90INS1_25CollectiveMainloopFwdSm90ILi2EN4cute5tupleIJNS5_1CILi1EEES8_S8_EEENS6_IJNS7_ILi128EEESA_SA_EEELi128ENS_6half_tEfNS_4arch4Sm90ELb1ELb0ELb1ELb0ELb1ELb0ELb0ELb1ELb1ELb1ELb1ELb0EEENS1_21CollectiveEpilogueFwdISB_S9_SC_SE_Li256ELb0ELb1ELb1ELb0EEENS1_19SingleTileSchedulerILb0ELb1ELb1ELi128EEEEEEEEEvNT_6ParamsE --------------------------
	.section	.nv.info._ZN7cutlass13device_kernelIN5flash11enable_sm90INS1_16FlashAttnFwdSm90INS1_25CollectiveMainloopFwdSm90ILi2EN4cute5tupleIJNS5_1CILi1EEES8_S8_EEENS6_IJNS7_ILi128EEESA_SA_EEELi128ENS_6half_tEfNS_4arch4Sm90ELb1ELb0ELb1ELb0ELb1ELb0ELb0ELb1ELb1ELb1ELb1ELb0EEENS1_21CollectiveEpilogueFwdISB_S9_SC_SE_Li256ELb0ELb1ELb1ELb0EEENS1_19SingleTileSchedulerILb0ELb1ELb1ELi128EEEEEEEEEvNT_6ParamsE,"",@"SHT_CUDA_INFO"
	.sectionflags	@""
	.align	4


	//----- nvinfo : EIATTR_CUDA_API_VERSION
	.align		4
        /*0000*/ 	.byte	0x04, 0x37
        /*0002*/ 	.short	(.L_138 - .L_137)
.L_137:
        /*0004*/ 	.word	0x00000082


	//----- nvinfo : EIATTR_KPARAM_INFO
	.align		4
.L_138:
        /*0008*/ 	.byte	0x04, 0x17
        /*000a*/ 	.short	(.L_140 - .L_139)
.L_139:
        /*000c*/ 	.word	0x00000000
        /*0010*/ 	.short	0x0000
        /*0012*/ 	.short	0x0000
        /*0014*/ 	.byte	0x00, 0xf0, 0x01, 0x28


	//----- nvinfo : EIATTR_SPARSE_MMA_MASK
	.align		4
.L_140:
        /*0018*/ 	.byte	0x03, 0x50
        /*001a*/ 	.short	0x0000


	//----- nvinfo : EIATTR_MAXREG_COUNT
	.align		4
        /*001c*/ 	.byte	0x03, 0x1b
        /*001e*/ 	.short	0x00a8


	//----- nvinfo : EIATTR_MERCURY_ISA_VERSION
	.align		4
        /*0020*/ 	.byte	0x03, 0x5f
        /*0022*/ 	.short	0x0101


	//----- nvinfo : EIATTR_VRC_CTA_INIT_COUNT
	.align		4
        /*0024*/ 	.byte	0x02, 0x4a
	.zero		1
	.zero		1


	//----- nvinfo : EIATTR_EXIT_INSTR_OFFSETS
	.align		4
        /*0028*/ 	.byte	0x04, 0x1c
        /*002a*/ 	.short	(.L_142 - .L_141)


	//   ....[0]....
.L_141:
        /*002c*/ 	.word	0x00000010


	//----- nvinfo : EIATTR_MAX_THREADS
	.align		4
.L_142:
        /*0030*/ 	.byte	0x04, 0x05
        /*0032*/ 	.short	(.L_144 - .L_143)
.L_143:
        /*0034*/ 	.word	0x00000180
        /*0038*/ 	.word	0x00000001
        /*003c*/ 	.word	0x00000001


	//----- nvinfo : EIATTR_CBANK_PARAM_SIZE
	.align		4
.L_144:
        /*0040*/ 	.byte	0x03, 0x19
        /*0042*/ 	.short	0x0a00


	//----- nvinfo : EIATTR_PARAM_CBANK
	.align		4
        /*0044*/ 	.byte	0x04, 0x0a
        /*0046*/ 	.short	(.L_146 - .L_145)
	.align		4
.L_145:
        /*0048*/ 	.word	index@(.nv.constant0._ZN7cutlass13device_kernelIN5flash11enable_sm90INS1_16FlashAttnFwdSm90INS1_25CollectiveMainloopFwdSm90ILi2EN4cute5tupleIJNS5_1CILi1EEES8_S8_EEENS6_IJNS7_ILi128EEESA_SA_EEELi128ENS_6half_tEfNS_4arch4Sm90ELb1ELb0ELb1ELb0ELb1ELb0ELb0ELb1ELb1ELb1ELb1ELb0EEENS1_21CollectiveEpilogueFwdISB_S9_SC_SE_Li256ELb0ELb1ELb1ELb0EEENS1_19SingleTileSchedulerILb0ELb1ELb1ELi128EEEEEEEEEvNT_6ParamsE)
        /*004c*/ 	.short	0x0380
        /*004e*/ 	.short	0x0a00


	//----- nvinfo : EIATTR_SW_WAR
	.align		4
.L_146:
        /*0050*/ 	.byte	0x04, 0x36
        /*0052*/ 	.short	(.L_148 - .L_147)
.L_147:
        /*0054*/ 	.word	0x00000008
.L_148:


//--------------------- .nv.info._ZN7cutlass13device_kernelIN5flash11enable_sm90INS1_16FlashAttnFwdSm90INS1_25CollectiveMainloopFwdSm90ILi2EN4cute5tupleIJNS5_1CILi1EEES8_S8_EEENS6_IJNS7_ILi128EEESA_SA_EEELi128ENS_6half_tEfNS_4arch4Sm90ELb1ELb0ELb1ELb1ELb1ELb0ELb0ELb1ELb1ELb1ELb1ELb0EEENS1_21CollectiveEpilogueFwdISB_S9_SC_SE_Li256ELb1ELb1ELb1ELb0EEENS1_36VarlenDynamicPersistentTileSchedulerILi128ELi128ELi256ELi128ELb1ELb1ELb1ELb1ELb1ELb1EEEEEEEEEvNT_6ParamsE --------------------------
	.section	.nv.info._ZN7cutlass13device_kernelIN5flash11enable_sm90INS1_16FlashAttnFwdSm90INS1_25CollectiveMainloopFwdSm90ILi2EN4cute5tupleIJNS5_1CILi1EEES8_S8_EEENS6_IJNS7_ILi128EEESA_SA_EEELi128ENS_6half_tEfNS_4arch4Sm90ELb1ELb0ELb1ELb1ELb1ELb0ELb0ELb1ELb1ELb1ELb1ELb0EEENS1_21CollectiveEpilogueFwdISB_S9_SC_SE_Li256ELb1ELb1ELb1ELb0EEENS1_36VarlenDynamicPersistentTileSchedulerILi128ELi128ELi256ELi128ELb1ELb1ELb1ELb1ELb1ELb1EEEEEEEEEvNT_6ParamsE,"",@"SHT_CUDA_INFO"
	.sectionflags	@""
	.align	4


	//----- nvinfo : EIATTR_CUDA_API_VERSION
	.align		4
        /*0000*/ 	.byte	0x04, 0x37
        /*0002*/ 	.short	(.L_150 - .L_149)
.L_149:
        /*0004*/ 	.word	0x00000082


	//----- nvinfo : EIATTR_KPARAM_INFO
	.align		4
.L_150:
        /*0008*/ 	.byte	0x04, 0x17
        /*000a*/ 	.short	(.L_152 - .L_151)
.L_151:
        /*000c*/ 	.word	0x00000000
        /*0010*/ 	.short	0x0000
        /*0012*/ 	.short	0x0000
        /*0014*/ 	.byte	0x00, 0xf0, 0x01, 0x2a


	//----- nvinfo : EIATTR_SPARSE_MMA_MASK
	.align		4
.L_152:
        /*0018*/ 	.byte	0x03, 0x50
        /*001a*/ 	.short	0x0000


	//----- nvinfo : EIATTR_MAXREG_COUNT
	.align		4
        /*001c*/ 	.byte	0x03, 0x1b
        /*001e*/ 	.short	0x00a8


	//----- nvinfo : EIATTR_MERCURY_ISA_VERSION
	.align		4
        /*0020*/ 	.byte	0x03, 0x5f
        /*0022*/ 	.short	0x0101


	//----- nvinfo : EIATTR_VRC_CTA_INIT_COUNT
	.align		4
        /*0024*/ 	.byte	0x02, 0x4a
	.zero		1
	.zero		1


	//----- nvinfo : EIATTR_EXIT_INSTR_OFFSETS
	.align		4
        /*0028*/ 	.byte	0x04, 0x1c
        /*002a*/ 	.short	(.L_154 - .L_153)


	//   ....[0]....
.L_153:
        /*002c*/ 	.word	0x00000010


	//----- nvinfo : EIATTR_MAX_THREADS
	.align		4
.L_154:
        /*0030*/ 	.byte	0x04, 0x05
        /*0032*/ 	.short	(.L_156 - .L_155)
.L_155:
        /*0034*/ 	.word	0x00000180
        /*0038*/ 	.word	0x00000001
        /*003c*/ 	.word	0x00000001


	//----- nvinfo : EIATTR_CBANK_PARAM_SIZE
	.align		4
.L_156:
        /*0040*/ 	.byte	0x03, 0x19
        /*0042*/ 	.short	0x0a80


	//----- nvinfo : EIATTR_PARAM_CBANK
	.align		4
        /*0044*/ 	.byte	0x04, 0x0a
        /*0046*/ 	.short	(.L_158 - .L_157)
	.align		4
.L_157:
        /*0048*/ 	.word	index@(.nv.constant0._ZN7cutlass13device_kernelIN5flash11enable_sm90INS1_16FlashAttnFwdSm90INS1_25CollectiveMainloopFwdSm90ILi2EN4cute5tupleIJNS5_1CILi1EEES8_S8_EEENS6_IJNS7_ILi128EEESA_SA_EEELi128ENS_6half_tEfNS_4arch4Sm90ELb1ELb0ELb1ELb1ELb1ELb0ELb0ELb1ELb1ELb1ELb1ELb0EEENS1_21CollectiveEpilogueFwdISB_S9_SC_SE_Li256ELb1ELb1ELb1ELb0EEENS1_36VarlenDynamicPersistentTileSchedulerILi128ELi128ELi256ELi128ELb1ELb1ELb1ELb1ELb1ELb1EEEEEEEEEvNT_6ParamsE)
        /*004c*/ 	.short	0x0380
        /*004e*/ 	.short	0x0a80


	//----- nvinfo : EIATTR_SW_WAR
	.align		4
.L_158:
        /*0050*/ 	.byte	0x04, 0x36
        /*0052*/ 	.short	(.L_160 - .L_159)
.L_159:
        /*0054*/ 	.word	0x00000008
.L_160:


//--------------------- .nv.info._ZN7cutlass13device_kernelIN5flash11enable_sm90INS1_16FlashAttnFwdSm90INS1_25CollectiveMainloopFwdSm90ILi2EN4cute5tupleIJNS5_1CILi1EEES8_S8_EEENS6_IJNS7_ILi128EEESA_SA_EEELi128ENS_6half_tEfNS_4arch4Sm90ELb1ELb0ELb1ELb1ELb1ELb1ELb0ELb1ELb1ELb1ELb1ELb0EEENS1_21CollectiveEpilogueFwdISB_S9_SC_SE_Li256ELb1ELb1ELb1ELb0EEENS1_36VarlenDynamicPersistentTileSchedulerILi128ELi128ELi256ELi128ELb1ELb1ELb1ELb1ELb1ELb1EEEEEEEEEvNT_6ParamsE --------------------------
	.section	.nv.info._ZN7cutlass13device_kernelIN5flash11enable_sm90INS1_16FlashAttnFwdSm90INS1_25CollectiveMainloopFwdSm90ILi2EN4cute5tupleIJNS5_1CILi1EEES8_S8_EEENS6_IJNS7_ILi128EEESA_SA_EEELi128ENS_6half_tEfNS_4arch4Sm90ELb1ELb0ELb1ELb1ELb1ELb1ELb0ELb1ELb1ELb1ELb1ELb0EEENS1_21CollectiveEpilogueFwdISB_S9_SC_SE_Li256ELb1ELb1ELb1ELb0EEENS1_36VarlenDynamicPersistentTileSchedulerILi128ELi128ELi256ELi128ELb1ELb1ELb1ELb1ELb1ELb1EEEEEEEEEvNT_6ParamsE,"",@"SHT_CUDA_INFO"
	.sectionflags	@""
	.align	4


	//----- nvinfo : EIATTR_CUDA_API_VERSION
	.align		4
        /*0000*/ 	.byte	0x04, 0x37
        /*0002*/ 	.short	(.L_162 - .L_161)
.L_161:
        /*0004*/ 	.word	0x00000082


	//----- nvinfo : EIATTR_KPARAM_INFO
	.align		4
.L_162:
        /*0008*/ 	.byte	0x04, 0x17
        /*000a*/ 	.short	(.L_164 - .L_163)
.L_163:
        /*000c*/ 	.word	0x00000000
        /*0010*/ 	.short	0x0000
        /*0012*/ 	.short	0x0000
        /*0014*/ 	.byte	0x00, 0xf0, 0x01, 0x2a


	//----- nvinfo : EIATTR_SPARSE_MMA_MASK
	.align		4
.L_164:
        /*0018*/ 	.byte	0x03, 0x50
        /*001a*/ 	.short	0x0000


	//----- nvinfo : EIATTR_MAXREG_COUNT
	.align		4
        /*001c*/ 	.byte	0x03, 0x1b
        /*001e*/ 	.short	0x00a8


	//----- nvinfo : EIATTR_MERCURY_ISA_VERSION
	.align		4
        /*0020*/ 	.byte	0x03, 0x5f
        /*0022*/ 	.short	0x0101


	//----- nvinfo : EIATTR_VRC_CTA_INIT_COUNT
	.align		4
        /*0024*/ 	.byte	0x02, 0x4a
	.zero		1
	.zero		1


	//----- nvinfo : EIATTR_EXIT_INSTR_OFFSETS
	.align		4
        /*0028*/ 	.byte	0x04, 0x1c
        /*002a*/ 	.short	(.L_166 - .L_165)


	//   ....[0]....
.L_165:
        /*002c*/ 	.word	0x00000010


	//----- nvinfo : EIATTR_MAX_THREADS
	.align		4
.L_166:
        /*0030*/ 	.byte	0x04, 0x05
        /*0032*/ 	.short	(.L_168 - .L_167)
.L_167:
        /*0034*/ 	.word	0x00000180
        /*0038*/ 	.word	0x00000001
        /*003c*/ 	.word	0x00000001


	//----- nvinfo : EIATTR_CBANK_PARAM_SIZE
	.align		4
.L_168:
        /*0040*/ 	.byte	0x03, 0x19
        /*0042*/ 	.short	0x0a80


	//----- nvinfo : EIATTR_PARAM_CBANK
	.align		4
        /*0044*/ 	.byte	0x04, 0x0a
        /*0046*/ 	.short	(.L_170 - .L_169)
	.align		4
.L_169:
        /*0048*/ 	.word	index@(.nv.constant0._ZN7cutlass13device_kernelIN5flash11enable_sm90INS1_16FlashAttnFwdSm90INS1_25CollectiveMainloopFwdSm90ILi2EN4cute5tupleIJNS5_1CILi1EEES8_S8_EEENS6_IJNS7_ILi128EEESA_SA_EEELi128ENS_6half_tEfNS_4arch4Sm90ELb1ELb0ELb1ELb1ELb1ELb1ELb0ELb1ELb1ELb1ELb1ELb0EEENS1_21CollectiveEpilogueFwdISB_S9_SC_SE_Li256ELb1ELb1ELb1ELb0EEENS1_36VarlenDynamicPersistentTileSchedulerILi128ELi128ELi256ELi128ELb1ELb1ELb1ELb1ELb1ELb1EEEEEEEEEvNT_6ParamsE)
        /*004c*/ 	.short	0x0380
        /*004e*/ 	.short	0x0a80


	//----- nvinfo : EIATTR_SW_WAR
	.align		4
.L_170:
        /*0050*/ 	.byte	0x04, 0x36
        /*0052*/ 	.short	(.L_172 - .L_171)
.L_171:
        /*0054*/ 	.word	0x00000008
.L_172:


//--------------------- .nv.callgraph             --------------------------
	.section	.nv.callgraph,"",@"SHT_CUDA_CALLGRAPH"
	.align	4
	.sectionentsize	8
	.align		4
        /*0000*/ 	.word	0x00000000
	.align		4
        /*0004*/ 	.word	0xffffffff
	.align		4
        /*0008*/ 	.word	0x00000000
	.align		4
        /*000c*/ 	.word	0xfffffffe
	.align		4
        /*0010*/ 	.word	0x00000000
	.align		4
        /*0014*/ 	.word	0xfffffffd
	.align		4
        /*0018*/ 	.word	0x00000000
	.align		4
        /*001c*/ 	.word	0xfffffffc


//--------------------- .nv.constant4             --------------------------
	.section	.nv.constant4,"a",@progbits
	.align	8
	.align		8
.nv.constant4:
        /*0000*/ 	.dword	_ZN86_INTERNAL_e91a5f01_50_flash_fwd_hdim128_fp16_paged_split_softcap_sm90_cu_ceb34e2a_31644cuda3std3__45__cpo5beginE
	.align		8
        /*0008*/ 	.dword	_ZN86_INTERNAL_e91a5f01_50_flash_fwd_hdim128_fp16_paged_split_softcap_sm90_cu_ceb34e2a_31644cuda3std3__45__cpo3endE
	.align		8
        /*0010*/ 	.dword	_ZN86_INTERNAL_e91a5f01_50_flash_fwd_hdim128_fp16_paged_split_softcap_sm90_cu_ceb34e2a_31644cuda3std3__45__cpo6cbeginE
	.align		8
        /*0018*/ 	.dword	_ZN86_INTERNAL_e91a5f01_50_flash_fwd_hdim128_fp16_paged_split_softcap_sm90_cu_ceb34e2a_31644cuda3std3__45__cpo4cendE
	.align		8
        /*0020*/ 	.dword	_ZN86_INTERNAL_e91a5f01_50_flash_fwd_hdim128_fp16_paged_split_softcap_sm90_cu_ceb34e2a_31644cuda3std3__488_GLOBAL__N__e91a5f01_50_flash_fwd_hdim128_fp16_paged_split_softcap_sm90_cu_ceb34e2a_31646ignoreE
	.align		8
        /*0028*/ 	.dword	_ZN86_INTERNAL_e91a5f01_50_flash_fwd_hdim128_fp16_paged_split_softcap_sm90_cu_ceb34e2a_31644cuda3std3__419piecewise_constructE
	.align		8
        /*0030*/ 	.dword	_ZN86_INTERNAL_e91a5f01_50_flash_fwd_hdim128_fp16_paged_split_softcap_sm90_cu_ceb34e2a_31644cuda3std3__48in_placeE
	.align		8
        /*0038*/ 	.dword	_ZN86_INTERNAL_e91a5f01_50_flash_fwd_hdim128_fp16_paged_split_softcap_sm90_cu_ceb34e2a_31644cuda3std6ranges3__45__cpo4swapE
	.align		8
        /*0040*/ 	.dword	_ZN86_INTERNAL_e91a5f01_50_flash_fwd_hdim128_fp16_paged_split_softcap_sm90_cu_ceb34e2a_31644cuda3std6ranges3__45__cpo9iter_moveE
	.align		8
        /*0048*/ 	.dword	_ZN86_INTERNAL_e91a5f01_50_flash_fwd_hdim128_fp16_paged_split_softcap_sm90_cu_ceb34e2a_31644cute7productE
	.align		8
        /*0050*/ 	.dword	_ZN86_INTERNAL_e91a5f01_50_flash_fwd_hdim128_fp16_paged_split_softcap_sm90_cu_ceb34e2a_31644cute1_E


//--------------------- .text._ZN7cutlass13device_kernelIN5flash11enable_sm90INS1_16FlashAttnFwdSm90INS1_25CollectiveMainloopFwdSm90ILi2EN4cute5tupleIJNS5_1CILi1EEES8_S8_EEENS6_IJNS7_ILi128EEESA_SA_EEELi128ENS_6half_tEfNS_4arch4Sm90ELb0ELb0ELb1ELb0ELb1ELb0ELb0ELb1ELb1ELb1ELb1ELb0EEENS1_21CollectiveEpilogueFwdISB_S9_SC_SE_Li256ELb0ELb1ELb1ELb0EEENS1_19SingleTileSchedulerILb0ELb1ELb1ELi128EEEEEEEEEvNT_6ParamsE --------------------------
	.section	.text._ZN7cutlass13device_kernelIN5flash11enable_sm90INS1_16FlashAttnFwdSm90INS1_25CollectiveMainloopFwdSm90ILi2EN4cute5tupleIJNS5_1CILi1EEES8_S8_EEENS6_IJNS7_ILi128EEESA_SA_EEELi128ENS_6half_tEfNS_4arch4Sm90ELb0ELb0ELb1ELb0ELb1ELb0ELb0ELb1ELb1ELb1ELb1ELb0EEENS1_21CollectiveEpilogueFwdISB_S9_SC_SE_Li256ELb0ELb1ELb1ELb0EEENS1_19SingleTileSchedulerILb0ELb1ELb1ELi128EEEEEEEEEvNT_6ParamsE,"ax",@progbits
	.align	128
.text._ZN7cutlass13device_kernelIN5flash11enable_sm90INS1_16FlashAttnFwdSm90INS1_25CollectiveMainloopFwdSm90ILi2EN4cute5tupleIJNS5_1CILi1EEES8_S8_EEENS6_IJNS7_ILi128EEESA_SA_EEELi128ENS_6half_tEfNS_4arch4Sm90ELb0ELb0ELb1ELb0ELb1ELb0ELb0ELb1ELb1ELb1ELb1ELb0EEENS1_21CollectiveEpilogueFwdISB_S9_SC_SE_Li256ELb0ELb1ELb1ELb0EEENS1_19SingleTileSchedulerILb0ELb1ELb1ELi128EEEEEEEEEvNT_6ParamsE:
        .type           _ZN7cutlass13device_kernelIN5flash11enable_sm90INS1_16FlashAttnFwdSm90INS1_25CollectiveMainloopFwdSm90ILi2EN4cute5tupleIJNS5_1CILi1EEES8_S8_EEENS6_IJNS7_ILi128EEESA_SA_EEELi128ENS_6half_tEfNS_4arch4Sm90ELb0ELb0ELb1ELb0ELb1ELb0ELb0ELb1ELb1ELb1ELb1ELb0EEENS1_21CollectiveEpilogueFwdISB_S9_SC_SE_Li256ELb0ELb1ELb1ELb0EEENS1_19SingleTileSchedulerILb0ELb1ELb1ELi128EEEEEEEEEvNT_6ParamsE,@function
        .size           _ZN7cutlass13device_kernelIN5flash11enable_sm90INS1_16FlashAttnFwdSm90INS1_25CollectiveMainloopFwdSm90ILi2EN4cute5tupleIJNS5_1CILi1EEES8_S8_EEENS6_IJNS7_ILi128EEESA_SA_EEELi128ENS_6half_tEfNS_4arch4Sm90ELb0ELb0ELb1ELb0ELb1ELb0ELb0ELb1ELb1ELb1ELb1ELb0EEENS1_21CollectiveEpilogueFwdISB_S9_SC_SE_Li256ELb0ELb1ELb1ELb0EEENS1_19SingleTileSchedulerILb0ELb1ELb1ELi128EEEEEEEEEvNT_6ParamsE,(.L_x_9 - _ZN7cutlass13device_kernelIN5flash11enable_sm90INS1_16FlashAttnFwdSm90INS1_25CollectiveMainloopFwdSm90ILi2EN4cute5tupleIJNS5_1CILi1EEES8_S8_EEENS6_IJNS7_ILi128EEESA_SA_EEELi128ENS_6half_tEfNS_4arch4Sm90ELb0ELb0ELb1ELb0ELb1ELb0ELb0ELb1ELb1ELb1ELb1ELb0EEENS1_21CollectiveEpilogueFwdISB_S9_SC_SE_Li256ELb0ELb1ELb1ELb0EEENS1_19SingleTileSchedulerILb0ELb1ELb1ELi128EEEEEEEEEvNT_6ParamsE)
        .other          _ZN7cutlass13device_kernelIN5flash11enable_sm90INS1_16FlashAttnFwdSm90INS1_25CollectiveMainloopFwdSm90ILi2EN4cute5tupleIJNS5_1CILi1EEES8_S8_EEENS6_IJNS7_ILi128EEESA_SA_EEELi128ENS_6half_tEfNS_4arch4Sm90ELb0ELb0ELb1ELb0ELb1ELb0ELb0ELb1ELb1ELb1ELb1ELb0EEENS1_21CollectiveEpilogueFwdISB_S9_SC_SE_Li256ELb0ELb1ELb1ELb0EEENS1_19SingleTileSchedulerILb0ELb1ELb1ELi128EEEEEEEEEvNT_6ParamsE,@"STO_CUDA_ENTRY STV_DEFAULT"
_ZN7cutlass13device_kernelIN5flash11enable_sm90INS1_16FlashAttnFwdSm90INS1_25CollectiveMainloopFwdSm90ILi2EN4cute5tupleIJNS5_1CILi1EEES8_S8_EEENS6_IJNS7_ILi128EEESA_SA_EEELi128ENS_6half_tEfNS_4arch4Sm90ELb0ELb0ELb1ELb0ELb1ELb0ELb0ELb1ELb1ELb1ELb1ELb0EEENS1_21CollectiveEpilogueFwdISB_S9_SC_SE_Li256ELb0ELb1ELb1ELb0EEENS1_19SingleTileSchedulerILb0ELb1ELb1ELi128EEEEEEEEEvNT_6ParamsE:
[----:B------:R-:W-:Y:S01]  /*0000*/  LDC R1, c[0x0][0x37c] ;  /* 0x0000df00ff017b82 */ /* 0x000fe20000000800 */
[----:B------:R-:W-:Y:S05]  /*0010*/  EXIT ;  /* 0x000000000000794d */ /* 0x000fea0003800000 */
.L_x_0:
[----:B------:R-:W-:-:S00]  /*0020*/  BRA `(.L_x_0) ;  /* 0xfffffffc00fc7947 */ /* 0x000fc0000383ffff */
[----:B------:R-:W-:-:S00]  /*0030*/  NOP ;  /* 0x0000000000007918 */ /* 0x000fc00000000000 */
        /* <DEDUP_REMOVED lines=12> */
.L_x_9:


//--------------------- .text._ZN7cutlass13device_kernelIN5flash11enable_sm90INS1_16FlashAttnFwdSm90INS1_25CollectiveMainloopFwdSm90ILi2EN4cute5tupleIJNS5_1CILi1EEES8_S8_EEENS6_IJNS7_ILi128EEESA_SA_EEELi128ENS_6half_tEfNS_4arch4Sm90ELb0ELb0ELb1ELb1ELb1ELb0ELb0ELb1ELb1ELb1ELb1ELb0EEENS1_21CollectiveEpilogueFwdISB_S9_SC_SE_Li256ELb1ELb1ELb1ELb0EEENS1_36VarlenDynamicPersistentTileSchedulerILi128ELi128ELi256ELi128ELb1ELb1ELb1ELb0ELb1ELb1EEEEEEEEEvNT_6ParamsE --------------------------
	.section	.text._ZN7cutlass13device_kernelIN5flash11enable_sm90INS1_16FlashAttnFwdSm90INS1_25CollectiveMainloopFwdSm90ILi2EN4cute5tupleIJNS5_1CILi1EEES8_S8_EEENS6_IJNS7_ILi128EEESA_SA_EEELi128ENS_6half_tEfNS_4arch4Sm90ELb0ELb0ELb1ELb1ELb1ELb0ELb0ELb1ELb1ELb1ELb1ELb0EEENS1_21CollectiveEpilogueFwdISB_S9_SC_SE_Li256ELb1ELb1ELb1ELb0EEENS1_36VarlenDynamicPersistentTileSchedulerILi128ELi128ELi256ELi128ELb1ELb1ELb1ELb0ELb1ELb1EEEEEEEEEvNT_6ParamsE,"ax",@progbits
	.align	128
.text._ZN7cutlass13device_kernelIN5flash11enable_sm90INS1_16FlashAttnFwdSm90INS1_25CollectiveMainloopFwdSm90ILi2EN4cute5tupleIJNS5_1CILi1EEES8_S8_EEENS6_IJNS7_ILi128EEESA_SA_EEELi128ENS_6half_tEfNS_4arch4Sm90ELb0ELb0ELb1ELb1ELb1ELb0ELb0ELb1ELb1ELb1ELb1ELb0EEENS1_21CollectiveEpilogueFwdISB_S9_SC_SE_Li256ELb1ELb1ELb1ELb0EEENS1_36VarlenDynamicPersistentTileSchedulerILi128ELi128ELi256ELi128ELb1ELb1ELb1ELb0ELb1ELb1EEEEEEEEEvNT_6ParamsE:
        .type           _ZN7cutlass13device_kernelIN5flash11enable_sm90INS1_16FlashAttnFwdSm90INS1_25CollectiveMainloopFwdSm90ILi2EN4cute5tupleIJNS5_1CILi1EEES8_S8_EEENS6_IJNS7_ILi128EEESA_SA_EEELi128ENS_6half_tEfNS_4arch4Sm90ELb0ELb0ELb1ELb1ELb1ELb0ELb0ELb1ELb1ELb1ELb1ELb0EEENS1_21CollectiveEpilogueFwdISB_S9_SC_SE_Li256ELb1ELb1ELb1ELb0EEENS1_36VarlenDynamicPersistentTileSchedulerILi128ELi128ELi256ELi128ELb1ELb1ELb1ELb0ELb1ELb1EEEEEEEEEvNT_6ParamsE,@function
        .size           _ZN7cutlass13device_kernelIN5flash11enable_sm90INS1_16FlashAttnFwdSm90INS1_25CollectiveMainloopFwdSm90ILi2EN4cute5tupleIJNS5_1CILi1EEES8_S8_EEENS6_IJNS7_ILi128EEESA_SA_EEELi128ENS_6half_tEfNS_4arch4Sm90ELb0ELb0ELb1ELb1ELb1ELb0ELb0ELb1ELb1ELb1ELb1ELb0EEENS1_21CollectiveEpilogueFwdISB_S9_SC_SE_Li256ELb1ELb1ELb1ELb0EEENS1_36VarlenDynamicPersistentTileSchedulerILi128ELi128ELi256ELi128ELb1ELb1ELb1ELb0ELb1ELb1EEEEEEEEEvNT_6ParamsE,(.L_x_10 - _ZN7cutlass13device_kernelIN5flash11enable_sm90INS1_16FlashAttnFwdSm90INS1_25CollectiveMainloopFwdSm90ILi2EN4cute5tupleIJNS5_1CILi1EEES8_S8_EEENS6_IJNS7_ILi128EEESA_SA_EEELi128ENS_6half_tEfNS_4arch4Sm90ELb0ELb0ELb1ELb1ELb1ELb0ELb0ELb1ELb1ELb1ELb1ELb0EEENS1_21CollectiveEpilogueFwdISB_S9_SC_SE_Li256ELb1ELb1ELb1ELb0EEENS1_36VarlenDynamicPersistentTileSchedulerILi128ELi128ELi256ELi128ELb1ELb1ELb1ELb0ELb1ELb1EEEEEEEEEvNT_6ParamsE)
        .other          _ZN7cutlass13device_kernelIN5flash11enable_sm90INS1_16FlashAttnFwdSm90INS1_25CollectiveMainloopFwdSm90ILi2EN4cute5tupleIJNS5_1CILi1EEES8_S8_EEENS6_IJNS7_ILi128EEESA_SA_EEELi128ENS_6half_tEfNS_4arch4Sm90ELb0ELb0ELb1ELb1ELb1ELb0ELb0ELb1ELb1ELb1ELb1ELb0EEENS1_21CollectiveEpilogueFwdISB_S9_SC_SE_Li256ELb1ELb1ELb1ELb0EEENS1_36VarlenDynamicPersistentTileSchedulerILi128ELi128ELi256ELi128ELb1ELb1ELb1ELb0ELb1ELb1EEEEEEEEEvNT_6ParamsE,@"STO_CUDA_ENTRY STV_DEFAULT"
_ZN7cutlass13device_kernelIN5flash11enable_sm90INS1_16FlashAttnFwdSm90INS1_25CollectiveMainloopFwdSm90ILi2EN4cute5tupleIJNS5_1CILi1EEES8_S8_EEENS6_IJNS7_ILi128EEESA_SA_EEELi128ENS_6half_tEfNS_4arch4Sm90ELb0ELb0ELb1ELb1ELb1ELb0ELb0ELb1ELb1ELb1ELb1ELb0EEENS1_21CollectiveEpilogueFwdISB_S9_SC_SE_Li256ELb1ELb1ELb1ELb0EEENS1_36VarlenDynamicPersistentTileSchedulerILi128ELi128ELi256ELi128ELb1ELb1ELb1ELb0ELb1ELb1EEEEEEEEEvNT_6ParamsE:
[----:B------:R-:W-:Y:S01]  /*0000*/  LDC R1, c[0x0][0x37c] ;  /* 0x0000df00ff017b82 */ /* 0x000fe20000000800 */
[----:B------:R-:W-:Y:S05]  /*0010*/  EXIT ;  /* 0x000000000000794d */ /* 0x000fea0003800000 */
.L_x_1:
        /* <DEDUP_REMOVED lines=14> */
.L_x_10:


//--------------------- .text._ZN7cutlass13device_kernelIN5flash11enable_sm90INS1_16FlashAttnFwdSm90INS1_25CollectiveMainloopFwdSm90ILi2EN4cute5tupleIJNS5_1CILi1EEES8_S8_EEENS6_IJNS7_ILi128EEESA_SA_EEELi128ENS_6half_tEfNS_4arch4Sm90ELb0ELb0ELb1ELb1ELb1ELb1ELb0ELb1ELb1ELb1ELb1ELb0EEENS1_21CollectiveEpilogueFwdISB_S9_SC_SE_Li256ELb1ELb1ELb1ELb0EEENS1_36VarlenDynamicPersistentTileSchedulerILi128ELi128ELi256ELi128ELb1ELb1ELb1ELb0ELb1ELb1EEEEEEEEEvNT_6ParamsE --------------------------
	.section	.text._ZN7cutlass13device_kernelIN5flash11enable_sm90INS1_16FlashAttnFwdSm90INS1_25CollectiveMainloopFwdSm90ILi2EN4cute5tupleIJNS5_1CILi1EEES8_S8_EEENS6_IJNS7_ILi128EEESA_SA_EEELi128ENS_6half_tEfNS_4arch4Sm90ELb0ELb0ELb1ELb1ELb1ELb1ELb0ELb1ELb1ELb1ELb1ELb0EEENS1_21CollectiveEpilogueFwdISB_S9_SC_SE_Li256ELb1ELb1ELb1ELb0EEENS1_36VarlenDynamicPersistentTileSchedulerILi128ELi128ELi256ELi128ELb1ELb1ELb1ELb0ELb1ELb1EEEEEEEEEvNT_6ParamsE,"ax",@progbits
	.align	128
.text._ZN7cutlass13device_kernelIN5flash11enable_sm90INS1_16FlashAttnFwdSm90INS1_25CollectiveMainloopFwdSm90ILi2EN4cute5tupleIJNS5_1CILi1EEES8_S8_EEENS6_IJNS7_ILi128EEESA_SA_EEELi128ENS_6half_tEfNS_4arch4Sm90ELb0ELb0ELb1ELb1ELb1ELb1ELb0ELb1ELb1ELb1ELb1ELb0EEENS1_21CollectiveEpilogueFwdISB_S9_SC_SE_Li256ELb1ELb1ELb1ELb0EEENS1_36VarlenDynamicPersistentTileSchedulerILi128ELi128ELi256ELi128ELb1ELb1ELb1ELb0ELb1ELb1EEEEEEEEEvNT_6ParamsE:
        .type           _ZN7cutlass13device_kernelIN5flash11enable_sm90INS1_16FlashAttnFwdSm90INS1_25CollectiveMainloopFwdSm90ILi2EN4cute5tupleIJNS5_1CILi1EEES8_S8_EEENS6_IJNS7_ILi128EEESA_SA_EEELi128ENS_6half_tEfNS_4arch4Sm90ELb0ELb0ELb1ELb1ELb1ELb1ELb0ELb1ELb1ELb1ELb1ELb0EEENS1_21CollectiveEpilogueFwdISB_S9_SC_SE_Li256ELb1ELb1ELb1ELb0EEENS1_36VarlenDynamicPersistentTileSchedulerILi128ELi128ELi256ELi128ELb1ELb1ELb1ELb0ELb1ELb1EEEEEEEEEvNT_6ParamsE,@function
        .size           _ZN7cutlass13device_kernelIN5flash11enable_sm90INS1_16FlashAttnFwdSm90INS1_25CollectiveMainloopFwdSm90ILi2EN4cute5tupleIJNS5_1CILi1EEES8_S8_EEENS6_IJNS7_ILi128EEESA_SA_EEELi128ENS_6half_tEfNS_4arch4Sm90ELb0ELb0ELb1ELb1ELb1ELb1ELb0ELb1ELb1ELb1ELb1ELb0EEENS1_21CollectiveEpilogueFwdISB_S9_SC_SE_Li256ELb1ELb1ELb1ELb0EEENS1_36VarlenDynamicPersistentTileSchedulerILi128ELi128ELi256ELi128ELb1ELb1ELb1ELb0ELb1ELb1EEEEEEEEEvNT_6ParamsE,(.L_x_11 - _ZN7cutlass13device_kernelIN5flash11enable_sm90INS1_16FlashAttnFwdSm90INS1_25CollectiveMainloopFwdSm90ILi2EN4cute5tupleIJNS5_1CILi1EEES8_S8_EEENS6_IJNS7_ILi128EEESA_SA_EEELi128ENS_6half_tEfNS_4arch4Sm90ELb0ELb0ELb1ELb1ELb1ELb1ELb0ELb1ELb1ELb1ELb1ELb0EEENS1_21CollectiveEpilogueFwdISB_S9_SC_SE_Li256ELb1ELb1ELb1ELb0EEENS1_36VarlenDynamicPersistentTileSchedulerILi128ELi128ELi256ELi128ELb1ELb1ELb1ELb0ELb1ELb1EEEEEEEEEvNT_6ParamsE)
        .other          _ZN7cutlass13device_kernelIN5flash11enable_sm90INS1_16FlashAttnFwdSm90INS1_25CollectiveMainloopFwdSm90ILi2EN4cute5tupleIJNS5_1CILi1EEES8_S8_EEENS6_IJNS7_ILi128EEESA_SA_EEELi128ENS_6half_tEfNS_4arch4Sm90ELb0ELb0ELb1ELb1ELb1ELb1ELb0ELb1ELb1ELb1ELb1ELb0EEENS1_21CollectiveEpilogueFwdISB_S9_SC_SE_Li256ELb1ELb1ELb1ELb0EEENS1_36VarlenDynamicPersistentTileSchedulerILi128ELi128ELi256ELi128ELb1ELb1ELb1ELb0ELb1ELb1EEEEEEEEEvNT_6ParamsE,@"STO_CUDA_ENTRY STV_DEFAULT"
_ZN7cutlass13device_kernelIN5flash11enable_sm90INS1_16FlashAttnFwdSm90INS1_25CollectiveMainloopFwdSm90ILi2EN4cute5tupleIJNS5_1CILi1EEES8_S8_EEENS6_IJNS7_ILi128EEESA_SA_EEELi128ENS_6half_tEfNS_4arch4Sm90ELb0ELb0ELb1ELb1ELb1ELb1ELb0ELb1ELb1ELb1ELb1ELb0EEENS1_21CollectiveEpilogueFwdISB_S9_SC_SE_Li256ELb1ELb1ELb1ELb0EEENS1_36VarlenDynamicPersistentTileSchedulerILi128ELi128ELi256ELi128ELb1ELb1ELb1ELb0ELb1ELb1EEEEEEEEEvNT_6ParamsE:
[----:B------:R-:W-:Y:S01]  /*0000*/  LDC R1, c[0x0][0x37c] ;  /* 0x0000df00ff017b82 */ /* 0x000fe20000000800 */
[----:B------:R-:W-:Y:S05]  /*0010*/  EXIT ;  /* 0x000000000000794d */ /* 0x000fea0003800000 */
.L_x_2:
        /* <DEDUP_REMOVED lines=14> */
.L_x_11:


//--------------------- .text._ZN7cutlass13device_kernelIN5flash11enable_sm90INS1_16FlashAttnFwdSm90INS1_25CollectiveMainloopFwdSm90ILi2EN4cute5tupleIJNS5_1CILi1EEES8_S8_EEENS6_IJNS7_ILi128EEESA_SA_EEELi128ENS_6half_tEfNS_4arch4Sm90ELb0ELb1ELb1ELb0ELb1ELb0ELb0ELb1ELb1ELb1ELb1ELb0EEENS1_21CollectiveEpilogueFwdISB_S9_SC_SE_Li256ELb0ELb1ELb1ELb0EEENS1_19SingleTileSchedulerILb0ELb1ELb1ELi128EEEEEEEEEvNT_6ParamsE --------------------------
	.section	.text._ZN7cutlass13device_kernelIN5flash11enable_sm90INS1_16FlashAttnFwdSm90INS1_25CollectiveMainloopFwdSm90ILi2EN4cute5tupleIJNS5_1CILi1EEES8_S8_EEENS6_IJNS7_ILi128EEESA_SA_EEELi128ENS_6half_tEfNS_4arch4Sm90ELb0ELb1ELb1ELb0ELb1ELb0ELb0ELb1ELb1ELb1ELb1ELb0EEENS1_21CollectiveEpilogueFwdISB_S9_SC_SE_Li256ELb0ELb1ELb1ELb0EEENS1_19SingleTileSchedulerILb0ELb1ELb1ELi128EEEEEEEEEvNT_6ParamsE,"ax",@progbits
	.align	128
.text._ZN7cutlass13device_kernelIN5flash11enable_sm90INS1_16FlashAttnFwdSm90INS1_25CollectiveMainloopFwdSm90ILi2EN4cute5tupleIJNS5_1CILi1EEES8_S8_EEENS6_IJNS7_ILi128EEESA_SA_EEELi128ENS_6half_tEfNS_4arch4Sm90ELb0ELb1ELb1ELb0ELb1ELb0ELb0ELb1ELb1ELb1ELb1ELb0EEENS1_21CollectiveEpilogueFwdISB_S9_SC_SE_Li256ELb0ELb1ELb1ELb0EEENS1_19SingleTileSchedulerILb0ELb1ELb1ELi128EEEEEEEEEvNT_6ParamsE:
        .type           _ZN7cutlass13device_kernelIN5flash11enable_sm90INS1_16FlashAttnFwdSm90INS1_25CollectiveMainloopFwdSm90ILi2EN4cute5tupleIJNS5_1CILi1EEES8_S8_EEENS6_IJNS7_ILi128EEESA_SA_EEELi128ENS_6half_tEfNS_4arch4Sm90ELb0ELb1ELb1ELb0ELb1ELb0ELb0ELb1ELb1ELb1ELb1ELb0EEENS1_21CollectiveEpilogueFwdISB_S9_SC_SE_Li256ELb0ELb1ELb1ELb0EEENS1_19SingleTileSchedulerILb0ELb1ELb1ELi128EEEEEEEEEvNT_6ParamsE,@function
        .size           _ZN7cutlass13device_kernelIN5flash11enable_sm90INS1_16FlashAttnFwdSm90INS1_25CollectiveMainloopFwdSm90ILi2EN4cute5tupleIJNS5_1CILi1EEES8_S8_EEENS6_IJNS7_ILi128EEESA_SA_EEELi128ENS_6half_tEfNS_4arch4Sm90ELb0ELb1ELb1ELb0ELb1ELb0ELb0ELb1ELb1ELb1ELb1ELb0EEENS1_21CollectiveEpilogueFwdISB_S9_SC_SE_Li256ELb0ELb1ELb1ELb0EEENS1_19SingleTileSchedulerILb0ELb1ELb1ELi128EEEEEEEEEvNT_6ParamsE,(.L_x_12 - _ZN7cutlass13device_kernelIN5flash11enable_sm90INS1_16FlashAttnFwdSm90INS1_25CollectiveMainloopFwdSm90ILi2EN4cute5tupleIJNS5_1CILi1EEES8_S8_EEENS6_IJNS7_ILi128EEESA_SA_EEELi128ENS_6half_tEfNS_4arch4Sm90ELb0ELb1ELb1ELb0ELb1ELb0ELb0ELb1ELb1ELb1ELb1ELb0EEENS1_21CollectiveEpilogueFwdISB_S9_SC_SE_Li256ELb0ELb1ELb1ELb0EEENS1_19SingleTileSchedulerILb0ELb1ELb1ELi128EEEEEEEEEvNT_6ParamsE)
        .other          _ZN7cutlass13device_kernelIN5flash11enable_sm90INS1_16FlashAttnFwdSm90INS1_25CollectiveMainloopFwdSm90ILi2EN4cute5tupleIJNS5_1CILi1EEES8_S8_EEENS6_IJNS7_ILi128EEESA_SA_EEELi128ENS_6half_tEfNS_4arch4Sm90ELb0ELb1ELb1ELb0ELb1ELb0ELb0ELb1ELb1ELb1ELb1ELb0EEENS1_21CollectiveEpilogueFwdISB_S9_SC_SE_Li256ELb0ELb1ELb1ELb0EEENS1_19SingleTileSchedulerILb0ELb1ELb1ELi128EEEEEEEEEvNT_6ParamsE,@"STO_CUDA_ENTRY STV_DEFAULT"
_ZN7cutlass13device_kernelIN5flash11enable_sm90INS1_16FlashAttnFwdSm90INS1_25CollectiveMainloopFwdSm90ILi2EN4cute5tupleIJNS5_1CILi1EEES8_S8_EEENS6_IJNS7_ILi128EEESA_SA_EEELi128ENS_6half_tEfNS_4arch4Sm90ELb0ELb1ELb1ELb0ELb1ELb0ELb0ELb1ELb1ELb1ELb1ELb0EEENS1_21CollectiveEpilogueFwdISB_S9_SC_SE_Li256ELb0ELb1ELb1ELb0EEENS1_19SingleTileSchedulerILb0ELb1ELb1ELi128EEEEEEEEEvNT_6ParamsE:
[----:B------:R-:W-:Y:S01]  /*0000*/  LDC R1, c[0x0][0x37c] ;  /* 0x0000df00ff017b82 */ /* 0x000fe20000000800 */
[----:B------:R-:W-:Y:S05]  /*0010*/  EXIT ;  /* 0x000000000000794d */ /* 0x000fea0003800000 */
.L_x_3:
        /* <DEDUP_REMOVED lines=14> */
.L_x_12:


//--------------------- .text._ZN7cutlass13device_kernelIN5flash11enable_sm90INS1_16FlashAttnFwdSm90INS1_25CollectiveMainloopFwdSm90ILi2EN4cute5tupleIJNS5_1CILi1EEES8_S8_EEENS6_IJNS7_ILi128EEESA_SA_EEELi128ENS_6half_tEfNS_4arch4Sm90ELb0ELb1ELb1ELb1ELb1ELb0ELb0ELb1ELb1ELb1ELb1ELb0EEENS1_21CollectiveEpilogueFwdISB_S9_SC_SE_Li256ELb1ELb1ELb1ELb0EEENS1_36VarlenDynamicPersistentTileSchedulerILi128ELi128ELi256ELi128ELb1ELb1ELb1ELb1ELb0ELb1EEEEEEEEEvNT_6ParamsE --------------------------
	.section	.text._ZN7cutlass13device_kernelIN5flash11enable_sm90INS1_16FlashAttnFwdSm90INS1_25CollectiveMainloopFwdSm90ILi2EN4cute5tupleIJNS5_1CILi1EEES8_S8_EEENS6_IJNS7_ILi128EEESA_SA_EEELi128ENS_6half_tEfNS_4arch4Sm90ELb0ELb1ELb1ELb1ELb1ELb0ELb0ELb1ELb1ELb1ELb1ELb0EEENS1_21CollectiveEpilogueFwdISB_S9_SC_SE_Li256ELb1ELb1ELb1ELb0EEENS1_36VarlenDynamicPersistentTileSchedulerILi128ELi128ELi256ELi128ELb1ELb1ELb1ELb1ELb0ELb1EEEEEEEEEvNT_6ParamsE,"ax",@progbits
	.align	128
.text._ZN7cutlass13device_kernelIN5flash11enable_sm90INS1_16FlashAttnFwdSm90INS1_25CollectiveMainloopFwdSm90ILi2EN4cute5tupleIJNS5_1CILi1EEES8_S8_EEENS6_IJNS7_ILi128EEESA_SA_EEELi128ENS_6half_tEfNS_4arch4Sm90ELb0ELb1ELb1ELb1ELb1ELb0ELb0ELb1ELb1ELb1ELb1ELb0EEENS1_21CollectiveEpilogueFwdISB_S9_SC_SE_Li256ELb1ELb1ELb1ELb0EEENS1_36VarlenDynamicPersistentTileSchedulerILi128ELi128ELi256ELi128ELb1ELb1ELb1ELb1ELb0ELb1EEEEEEEEEvNT_6ParamsE:
        .type           _ZN7cutlass13device_kernelIN5flash11enable_sm90INS1_16FlashAttnFwdSm90INS1_25CollectiveMainloopFwdSm90ILi2EN4cute5tupleIJNS5_1CILi1EEES8_S8_EEENS6_IJNS7_ILi128EEESA_SA_EEELi128ENS_6half_tEfNS_4arch4Sm90ELb0ELb1ELb1ELb1ELb1ELb0ELb0ELb1ELb1ELb1ELb1ELb0EEENS1_21CollectiveEpilogueFwdISB_S9_SC_SE_Li256ELb1ELb1ELb1ELb0EEENS1_36VarlenDynamicPersistentTileSchedulerILi128ELi128ELi256ELi128ELb1ELb1ELb1ELb1ELb0ELb1EEEEEEEEEvNT_6ParamsE,@function
        .size           _ZN7cutlass13device_kernelIN5flash11enable_sm90INS1_16FlashAttnFwdSm90INS1_25CollectiveMainloopFwdSm90ILi2EN4cute5tupleIJNS5_1CILi1EEES8_S8_EEENS6_IJNS7_ILi128EEESA_SA_EEELi128ENS_6half_tEfNS_4arch4Sm90ELb0ELb1ELb1ELb1ELb1ELb0ELb0ELb1ELb1ELb1ELb1ELb0EEENS1_21CollectiveEpilogueFwdISB_S9_SC_SE_Li256ELb1ELb1ELb1ELb0EEENS1_36VarlenDynamicPersistentTileSchedulerILi128ELi128ELi256ELi128ELb1ELb1ELb1ELb1ELb0ELb1EEEEEEEEEvNT_6ParamsE,(.L_x_13 - _ZN7cutlass13device_kernelIN5flash11enable_sm90INS1_16FlashAttnFwdSm90INS1_25CollectiveMainloopFwdSm90ILi2EN4cute5tupleIJNS5_1CILi1EEES8_S8_EEENS6_IJNS7_ILi128EEESA_SA_EEELi128ENS_6half_tEfNS_4arch4Sm90ELb0ELb1ELb1ELb1ELb1ELb0ELb0ELb1ELb1ELb1ELb1ELb0EEENS1_21CollectiveEpilogueFwdISB_S9_SC_SE_Li256ELb1ELb1ELb1ELb0EEENS1_36VarlenDynamicPersistentTileSchedulerILi128ELi128ELi256ELi128ELb1ELb1ELb1ELb1ELb0ELb1EEEEEEEEEvNT_6ParamsE)
        .other          _ZN7cutlass13device_kernelIN5flash11enable_sm90INS1_16FlashAttnFwdSm90INS1_25CollectiveMainloopFwdSm90ILi2EN4cute5tupleIJNS5_1CILi1EEES8_S8_EEENS6_IJNS7_ILi128EEESA_SA_EEELi128ENS_6half_tEfNS_4arch4Sm90ELb0ELb1ELb1ELb1ELb1ELb0ELb0ELb1ELb1ELb1ELb1ELb0EEENS1_21CollectiveEpilogueFwdISB_S9_SC_SE_Li256ELb1ELb1ELb1ELb0EEENS1_36VarlenDynamicPersistentTileSchedulerILi128ELi128ELi256ELi128ELb1ELb1ELb1ELb1ELb0ELb1EEEEEEEEEvNT_6ParamsE,@"STO_CUDA_ENTRY STV_DEFAULT"
_ZN7cutlass13device_kernelIN5flash11enable_sm90INS1_16FlashAttnFwdSm90INS1_25CollectiveMainloopFwdSm90ILi2EN4cute5tupleIJNS5_1CILi1EEES8_S8_EEENS6_IJNS7_ILi128EEESA_SA_EEELi128ENS_6half_tEfNS_4arch4Sm90ELb0ELb1ELb1ELb1ELb1ELb0ELb0ELb1ELb1ELb1ELb1ELb0EEENS1_21CollectiveEpilogueFwdISB_S9_SC_SE_Li256ELb1ELb1ELb1ELb0EEENS1_36VarlenDynamicPersistentTileSchedulerILi128ELi128ELi256ELi128ELb1ELb1ELb1ELb1ELb0ELb1EEEEEEEEEvNT_6ParamsE:
[----:B------:R-:W-:Y:S01]  /*0000*/  LDC R1, c[0x0][0x37c] ;  /* 0x0000df00ff017b82 */ /* 0x000fe20000000800 */
[----:B------:R-:W-:Y:S05]  /*0010*/  EXIT ;  /* 0x000000000000794d */ /* 0x000fea0003800000 */
.L_x_4:
        /* <DEDUP_REMOVED lines=14> */
.L_x_13:


//--------------------- .text._ZN7cutlass13device_kernelIN5flash11enable_sm90INS1_16FlashAttnFwdSm90INS1_25CollectiveMainloopFwdSm90ILi2EN4cute5tupleIJNS5_1CILi1EEES8_S8_EEENS6_IJNS7_ILi128EEESA_SA_EEELi128ENS_6half_tEfNS_4arch4Sm90ELb0ELb1ELb1ELb1ELb1ELb1ELb0ELb1ELb1ELb1ELb1ELb0EEENS1_21CollectiveEpilogueFwdISB_S9_SC_SE_Li256ELb1ELb1ELb1ELb0EEENS1_36VarlenDynamicPersistentTileSchedulerILi128ELi128ELi256ELi128ELb1ELb1ELb1ELb1ELb0ELb1EEEEEEEEEvNT_6ParamsE --------------------------
	.section	.text._ZN7cutlass13device_kernelIN5flash11enable_sm90INS1_16FlashAttnFwdSm90INS1_25CollectiveMainloopFwdSm90ILi2EN4cute5tupleIJNS5_1CILi1EEES8_S8_EEENS6_IJNS7_ILi128EEESA_SA_EEELi128ENS_6half_tEfNS_4arch4Sm90ELb0ELb1ELb1ELb1ELb1ELb1ELb0ELb1ELb1ELb1ELb1ELb0EEENS1_21CollectiveEpilogueFwdISB_S9_SC_SE_Li256ELb1ELb1ELb1ELb0EEENS1_36VarlenDynamicPersistentTileSchedulerILi128ELi128ELi256ELi128ELb1ELb1ELb1ELb1ELb0ELb1EEEEEEEEEvNT_6ParamsE,"ax",@progbits
	.align	128
.text._ZN7cutlass13device_kernelIN5flash11enable_sm90INS1_16FlashAttnFwdSm90INS1_25CollectiveMainloopFwdSm90ILi2EN4cute5tupleIJNS5_1CILi1EEES8_S8_EEENS6_IJNS7_ILi128EEESA_SA_EEELi128ENS_6half_tEfNS_4arch4Sm90ELb0ELb1ELb1ELb1ELb1ELb1ELb0ELb1ELb1ELb1ELb1ELb0EEENS1_21CollectiveEpilogueFwdISB_S9_SC_SE_Li256ELb1ELb1ELb1ELb0EEENS1_36VarlenDynamicPersistentTileSchedulerILi128ELi128ELi256ELi128ELb1ELb1ELb1ELb1ELb0ELb1EEEEEEEEEvNT_6ParamsE:
        .type           _ZN7cutlass13device_kernelIN5flash11enable_sm90INS1_16FlashAttnFwdSm90INS1_25CollectiveMainloopFwdSm90ILi2EN4cute5tupleIJNS5_1CILi1EEES8_S8_EEENS6_IJNS7_ILi128EEESA_SA_EEELi128ENS_6half_tEfNS_4arch4Sm90ELb0ELb1ELb1ELb1ELb1ELb1ELb0ELb1ELb1ELb1ELb1ELb0EEENS1_21CollectiveEpilogueFwdISB_S9_SC_SE_Li256ELb1ELb1ELb1ELb0EEENS1_36VarlenDynamicPersistentTileSchedulerILi128ELi128ELi256ELi128ELb1ELb1ELb1ELb1ELb0ELb1EEEEEEEEEvNT_6ParamsE,@function
        .size           _ZN7cutlass13device_kernelIN5flash11enable_sm90INS1_16FlashAttnFwdSm90INS1_25CollectiveMainloopFwdSm90ILi2EN4cute5tupleIJNS5_1CILi1EEES8_S8_EEENS6_IJNS7_ILi128EEESA_SA_EEELi128ENS_6half_tEfNS_4arch4Sm90ELb0ELb1ELb1ELb1ELb1ELb1ELb0ELb1ELb1ELb1ELb1ELb0EEENS1_21CollectiveEpilogueFwdISB_S9_SC_SE_Li256ELb1ELb1ELb1ELb0EEENS1_36VarlenDynamicPersistentTileSchedulerILi128ELi128ELi256ELi128ELb1ELb1ELb1ELb1ELb0ELb1EEEEEEEEEvNT_6ParamsE,(.L_x_14 - _ZN7cutlass13device_kernelIN5flash11enable_sm90INS1_16FlashAttnFwdSm90INS1_25CollectiveMainloopFwdSm90ILi2EN4cute5tupleIJNS5_1CILi1EEES8_S8_EEENS6_IJNS7_ILi128EEESA_SA_EEELi128ENS_6half_tEfNS_4arch4Sm90ELb0ELb1ELb1ELb1ELb1ELb1ELb0ELb1ELb1ELb1ELb1ELb0EEENS1_21CollectiveEpilogueFwdISB_S9_SC_SE_Li256ELb1ELb1ELb1ELb0EEENS1_36VarlenDynamicPersistentTileSchedulerILi128ELi128ELi256ELi128ELb1ELb1ELb1ELb1ELb0ELb1EEEEEEEEEvNT_6ParamsE)
        .other          _ZN7cutlass13device_kernelIN5flash11enable_sm90INS1_16FlashAttnFwdSm90INS1_25CollectiveMainloopFwdSm90ILi2EN4cute5tupleIJNS5_1CILi1EEES8_S8_EEENS6_IJNS7_ILi128EEESA_SA_EEELi128ENS_6half_tEfNS_4arch4Sm90ELb0ELb1ELb1ELb1ELb1ELb1ELb0ELb1ELb1ELb1ELb1ELb0EEENS1_21CollectiveEpilogueFwdISB_S9_SC_SE_Li256ELb1ELb1ELb1ELb0EEENS1_36VarlenDynamicPersistentTileSchedulerILi128ELi128ELi256ELi128ELb1ELb1ELb1ELb1ELb0ELb1EEEEEEEEEvNT_6ParamsE,@"STO_CUDA_ENTRY STV_DEFAULT"
_ZN7cutlass13device_kernelIN5flash11enable_sm90INS1_16FlashAttnFwdSm90INS1_25CollectiveMainloopFwdSm90ILi2EN4cute5tupleIJNS5_1CILi1EEES8_S8_EEENS6_IJNS7_ILi128EEESA_SA_EEELi128ENS_6half_tEfNS_4arch4Sm90ELb0ELb1ELb1ELb1ELb1ELb1ELb0ELb1ELb1ELb1ELb1ELb0EEENS1_21CollectiveEpilogueFwdISB_S9_SC_SE_Li256ELb1ELb1ELb1ELb0EEENS1_36VarlenDynamicPersistentTileSchedulerILi128ELi128ELi256ELi128ELb1ELb1ELb1ELb1ELb0ELb1EEEEEEEEEvNT_6ParamsE:
[----:B------:R-:W-:Y:S01]  /*0000*/  LDC R1, c[0x0][0x37c] ;  /* 0x0000df00ff017b82 */ /* 0x000fe20000000800 */
[----:B------:R-:W-:Y:S05]  /*0010*/  EXIT ;  /* 0x000000000000794d */ /* 0x000fea0003800000 */
.L_x_5:
        /* <DEDUP_REMOVED lines=14> */
.L_x_14:


//--------------------- .text._ZN7cutlass13device_kernelIN5flash11enable_sm90INS1_16FlashAttnFwdSm90INS1_25CollectiveMainloopFwdSm90ILi2EN4cute5tupleIJNS5_1CILi1EEES8_S8_EEENS6_IJNS7_ILi128EEESA_SA_EEELi128ENS_6half_tEfNS_4arch4Sm90ELb1ELb0ELb1ELb0ELb1ELb0ELb0ELb1ELb1ELb1ELb1ELb0EEENS1_21CollectiveEpilogueFwdISB_S9_SC_SE_Li256ELb0ELb1ELb1ELb0EEENS1_19SingleTileSchedulerILb0ELb1ELb1ELi128EEEEEEEEEvNT_6ParamsE --------------------------
	.section	.text._ZN7cutlass13device_kernelIN5flash11enable_sm90INS1_16FlashAttnFwdSm90INS1_25CollectiveMainloopFwdSm90ILi2EN4cute5tupleIJNS5_1CILi1EEES8_S8_EEENS6_IJNS7_ILi128EEESA_SA_EEELi128ENS_6half_tEfNS_4arch4Sm90ELb1ELb0ELb1ELb0ELb1ELb0ELb0ELb1ELb1ELb1ELb1ELb0EEENS1_21CollectiveEpilogueFwdISB_S9_SC_SE_Li256ELb0ELb1ELb1ELb0EEENS1_19SingleTileSchedulerILb0ELb1ELb1ELi128EEEEEEEEEvNT_6ParamsE,"ax",@progbits
	.align	128
.text._ZN7cutlass13device_kernelIN5flash11enable_sm90INS1_16FlashAttnFwdSm90INS1_25CollectiveMainloopFwdSm90ILi2EN4cute5tupleIJNS5_1CILi1EEES8_S8_EEENS6_IJNS7_ILi128EEESA_SA_EEELi128ENS_6half_tEfNS_4arch4Sm90ELb1ELb0ELb1ELb0ELb1ELb0ELb0ELb1ELb1ELb1ELb1ELb0EEENS1_21CollectiveEpilogueFwdISB_S9_SC_SE_Li256ELb0ELb1ELb1ELb0EEENS1_19SingleTileSchedulerILb0ELb1ELb1ELi128EEEEEEEEEvNT_6ParamsE:
        .type           _ZN7cutlass13device_kernelIN5flash11enable_sm90INS1_16FlashAttnFwdSm90INS1_25CollectiveMainloopFwdSm90ILi2EN4cute5tupleIJNS5_1CILi1EEES8_S8_EEENS6_IJNS7_ILi128EEESA_SA_EEELi128ENS_6half_tEfNS_4arch4Sm90ELb1ELb0ELb1ELb0ELb1ELb0ELb0ELb1ELb1ELb1ELb1ELb0EEENS1_21CollectiveEpilogueFwdISB_S9_SC_SE_Li256ELb0ELb1ELb1ELb0EEENS1_19SingleTileSchedulerILb0ELb1ELb1ELi128EEEEEEEEEvNT_6ParamsE,@function
        .size           _ZN7cutlass13device_kernelIN5flash11enable_sm90INS1_16FlashAttnFwdSm90INS1_25CollectiveMainloopFwdSm90ILi2EN4cute5tupleIJNS5_1CILi1EEES8_S8_EEENS6_IJNS7_ILi128EEESA_SA_EEELi128ENS_6half_tEfNS_4arch4Sm90ELb1ELb0ELb1ELb0ELb1ELb0ELb0ELb1ELb1ELb1ELb1ELb0EEENS1_21CollectiveEpilogueFwdISB_S9_SC_SE_Li256ELb0ELb1ELb1ELb0EEENS1_19SingleTileSchedulerILb0ELb1ELb1ELi128EEEEEEEEEvNT_6ParamsE,(.L_x_15 - _ZN7cutlass13device_kernelIN5flash11enable_sm90INS1_16FlashAttnFwdSm90INS1_25CollectiveMainloopFwdSm90ILi2EN4cute5tupleIJNS5_1CILi1EEES8_S8_EEENS6_IJNS7_ILi128EEESA_SA_EEELi128ENS_6half_tEfNS_4arch4Sm90ELb1ELb0ELb1ELb0ELb1ELb0ELb0ELb1ELb1ELb1ELb1ELb0EEENS1_21CollectiveEpilogueFwdISB_S9_SC_SE_Li256ELb0ELb1ELb1ELb0EEENS1_19SingleTileSchedulerILb0ELb1ELb1ELi128EEEEEEEEEvNT_6ParamsE)
        .other          _ZN7cutlass13device_kernelIN5flash11enable_sm90INS1_16FlashAttnFwdSm90INS1_25CollectiveMainloopFwdSm90ILi2EN4cute5tupleIJNS5_1CILi1EEES8_S8_EEENS6_IJNS7_ILi128EEESA_SA_EEELi128ENS_6half_tEfNS_4arch4Sm90ELb1ELb0ELb1ELb0ELb1ELb0ELb0ELb1ELb1ELb1ELb1ELb0EEENS1_21CollectiveEpilogueFwdISB_S9_SC_SE_Li256ELb0ELb1ELb1ELb0EEENS1_19SingleTileSchedulerILb0ELb1ELb1ELi128EEEEEEEEEvNT_6ParamsE,@"STO_CUDA_ENTRY STV_DEFAULT"
_ZN7cutlass13device_kernelIN5flash11enable_sm90INS1_16FlashAttnFwdSm90INS1_25CollectiveMainloopFwdSm90ILi2EN4cute5tupleIJNS5_1CILi1EEES8_S8_EEENS6_IJNS7_ILi128EEESA_SA_EEELi128ENS_6half_tEfNS_4arch4Sm90ELb1ELb0ELb1ELb0ELb1ELb0ELb0ELb1ELb1ELb1ELb1ELb0EEENS1_21CollectiveEpilogueFwdISB_S9_SC_SE_Li256ELb0ELb1ELb1ELb0EEENS1_19SingleTileSchedulerILb0ELb1ELb1ELi128EEEEEEEEEvNT_6ParamsE:
[----:B------:R-:W-:Y:S01]  /*0000*/  LDC R1, c[0x0][0x37c] ;  /* 0x0000df00ff017b82 */ /* 0x000fe20000000800 */
[----:B------:R-:W-:Y:S05]  /*0010*/  EXIT ;  /* 0x000000000000794d */ /* 0x000fea0003800000 */
.L_x_6:
        /* <DEDUP_REMOVED lines=14> */
.L_x_15:


//--------------------- .text._ZN7cutlass13device_kernelIN5flash11enable_sm90INS1_16FlashAttnFwdSm90INS1_25CollectiveMainloopFwdSm90ILi2EN4cute5tupleIJNS5_1CILi1EEES8_S8_EEENS6_IJNS7_ILi128EEESA_SA_EEELi128ENS_6half_tEfNS_4arch4Sm90ELb1ELb0ELb1ELb1ELb1ELb0ELb0ELb1ELb1ELb1ELb1ELb0EEENS1_21CollectiveEpilogueFwdISB_S9_SC_SE_Li256ELb1ELb1ELb1ELb0EEENS1_36VarlenDynamicPersistentTileSchedulerILi128ELi128ELi256ELi128ELb1ELb1ELb1ELb1ELb1ELb1EEEEEEEEEvNT_6ParamsE --------------------------
	.section	.text._ZN7cutlass13device_kernelIN5flash11enable_sm90INS1_16FlashAttnFwdSm90INS1_25CollectiveMainloopFwdSm90ILi2EN4cute5tupleIJNS5_1CILi1EEES8_S8_EEENS6_IJNS7_ILi128EEESA_SA_EEELi128ENS_6half_tEfNS_4arch4Sm90ELb1ELb0ELb1ELb1ELb1ELb0ELb0ELb1ELb1ELb1ELb1ELb0EEENS1_21CollectiveEpilogueFwdISB_S9_SC_SE_Li256ELb1ELb1ELb1ELb0EEENS1_36VarlenDynamicPersistentTileSchedulerILi128ELi128ELi256ELi128ELb1ELb1ELb1ELb1ELb1ELb1EEEEEEEEEvNT_6ParamsE,"ax",@progbits
	.align	128
.text._ZN7cutlass13device_kernelIN5flash11enable_sm90INS1_16FlashAttnFwdSm90INS1_25CollectiveMainloopFwdSm90ILi2EN4cute5tupleIJNS5_1CILi1EEES8_S8_EEENS6_IJNS7_ILi128EEESA_SA_EEELi128ENS_6half_tEfNS_4arch4Sm90ELb1ELb0ELb1ELb1ELb1ELb0ELb0ELb1ELb1ELb1ELb1ELb0EEENS1_21CollectiveEpilogueFwdISB_S9_SC_SE_Li256ELb1ELb1ELb1ELb0EEENS1_36VarlenDynamicPersistentTileSchedulerILi128ELi128ELi256ELi128ELb1ELb1ELb1ELb1ELb1ELb1EEEEEEEEEvNT_6ParamsE:
        .type           _ZN7cutlass13device_kernelIN5flash11enable_sm90INS1_16FlashAttnFwdSm90INS1_25CollectiveMainloopFwdSm90ILi2EN4cute5tupleIJNS5_1CILi1EEES8_S8_EEENS6_IJNS7_ILi128EEESA_SA_EEELi128ENS_6half_tEfNS_4arch4Sm90ELb1ELb0ELb1ELb1ELb1ELb0ELb0ELb1ELb1ELb1ELb1ELb0EEENS1_21CollectiveEpilogueFwdISB_S9_SC_SE_Li256ELb1ELb1ELb1ELb0EEENS1_36VarlenDynamicPersistentTileSchedulerILi128ELi128ELi256ELi128ELb1ELb1ELb1ELb1ELb1ELb1EEEEEEEEEvNT_6ParamsE,@function
        .size           _ZN7cutlass13device_kernelIN5flash11enable_sm90INS1_16FlashAttnFwdSm90INS1_25CollectiveMainloopFwdSm90ILi2EN4cute5tupleIJNS5_1CILi1EEES8_S8_EEENS6_IJNS7_ILi128EEESA_SA_EEELi128ENS_6half_tEfNS_4arch4Sm90ELb1ELb0ELb1ELb1ELb1ELb0ELb0ELb1ELb1ELb1ELb1ELb0EEENS1_21CollectiveEpilogueFwdISB_S9_SC_SE_Li256ELb1ELb1ELb1ELb0EEENS1_36VarlenDynamicPersistentTileSchedulerILi128ELi128ELi256ELi128ELb1ELb1ELb1ELb1ELb1ELb1EEEEEEEEEvNT_6ParamsE,(.L_x_16 - _ZN7cutlass13device_kernelIN5flash11enable_sm90INS1_16FlashAttnFwdSm90INS1_25CollectiveMainloopFwdSm90ILi2EN4cute5tupleIJNS5_1CILi1EEES8_S8_EEENS6_IJNS7_ILi128EEESA_SA_EEELi128ENS_6half_tEfNS_4arch4Sm90ELb1ELb0ELb1ELb1ELb1ELb0ELb0ELb1ELb1ELb1ELb1ELb0EEENS1_21CollectiveEpilogueFwdISB_S9_SC_SE_Li256ELb1ELb1ELb1ELb0EEENS1_36VarlenDynamicPersistentTileSchedulerILi128ELi128ELi256ELi128ELb1ELb1ELb1ELb1ELb1ELb1EEEEEEEEEvNT_6ParamsE)
        .other          _ZN7cutlass13device_kernelIN5flash11enable_sm90INS1_16FlashAttnFwdSm90INS1_25CollectiveMainloopFwdSm90ILi2EN4cute5tupleIJNS5_1CILi1EEES8_S8_EEENS6_IJNS7_ILi128EEESA_SA_EEELi128ENS_6half_tEfNS_4arch4Sm90ELb1ELb0ELb1ELb1ELb1ELb0ELb0ELb1ELb1ELb1ELb1ELb0EEENS1_21CollectiveEpilogueFwdISB_S9_SC_SE_Li256ELb1ELb1ELb1ELb0EEENS1_36VarlenDynamicPersistentTileSchedulerILi128ELi128ELi256ELi128ELb1ELb1ELb1ELb1ELb1ELb1EEEEEEEEEvNT_6ParamsE,@"STO_CUDA_ENTRY STV_DEFAULT"
_ZN7cutlass13device_kernelIN5flash11enable_sm90INS1_16FlashAttnFwdSm90INS1_25CollectiveMainloopFwdSm90ILi2EN4cute5tupleIJNS5_1CILi1EEES8_S8_EEENS6_IJNS7_ILi128EEESA_SA_EEELi128ENS_6half_tEfNS_4arch4Sm90ELb1ELb0ELb1ELb1ELb1ELb0ELb0ELb1ELb1ELb1ELb1ELb0EEENS1_21CollectiveEpilogueFwdISB_S9_SC_SE_Li256ELb1ELb1ELb1ELb0EEENS1_36VarlenDynamicPersistentTileSchedulerILi128ELi128ELi256ELi128ELb1ELb1ELb1ELb1ELb1ELb1EEEEEEEEEvNT_6ParamsE:
[----:B------:R-:W-:Y:S01]  /*0000*/  LDC R1, c[0x0][0x37c] ;  /* 0x0000df00ff017b82 */ /* 0x000fe20000000800 */
[----:B------:R-:W-:Y:S05]  /*0010*/  EXIT ;  /* 0x000000000000794d */ /* 0x000fea0003800000 */
.L_x_7:
        /* <DEDUP_REMOVED lines=14> */
.L_x_16:


//--------------------- .text._ZN7cutlass13device_kernelIN5flash11enable_sm90INS1_16FlashAttnFwdSm90INS1_25CollectiveMainloopFwdSm90ILi2EN4cute5tupleIJNS5_1CILi1EEES8_S8_EEENS6_IJNS7_ILi128EEESA_SA_EEELi128ENS_6half_tEfNS_4arch4Sm90ELb1ELb0ELb1ELb1ELb1ELb1ELb0ELb1ELb1ELb1ELb1ELb0EEENS1_21CollectiveEpilogueFwdISB_S9_SC_SE_Li256ELb1ELb1ELb1ELb0EEENS1_36VarlenDynamicPersistentTileSchedulerILi128ELi128ELi256ELi128ELb1ELb1ELb1ELb1ELb1ELb1EEEEEEEEEvNT_6ParamsE --------------------------
	.section	.text._ZN7cutlass13device_kernelIN5flash11enable_sm90INS1_16FlashAttnFwdSm90INS1_25CollectiveMainloopFwdSm90ILi2EN4cute5tupleIJNS5_1CILi1EEES8_S8_EEENS6_IJNS7_ILi128EEESA_SA_EEELi128ENS_6half_tEfNS_4arch4Sm90ELb1ELb0ELb1ELb1ELb1ELb1ELb0ELb1ELb1ELb1ELb1ELb0EEENS1_21CollectiveEpilogueFwdISB_S9_SC_SE_Li256ELb1ELb1ELb1ELb0EEENS1_36VarlenDynamicPersistentTileSchedulerILi128ELi128ELi256ELi128ELb1ELb1ELb1ELb1ELb1ELb1EEEEEEEEEvNT_6ParamsE,"ax",@progbits
	.align	128
.text._ZN7cutlass13device_kernelIN5flash11enable_sm90INS1_16FlashAttnFwdSm90INS1_25CollectiveMainloopFwdSm90ILi2EN4cute5tupleIJNS5_1CILi1EEES8_S8_EEENS6_IJNS7_ILi128EEESA_SA_EEELi128ENS_6half_tEfNS_4arch4Sm90ELb1ELb0ELb1ELb1ELb1ELb1ELb0ELb1ELb1ELb1ELb1ELb0EEENS1_21CollectiveEpilogueFwdISB_S9_SC_SE_Li256ELb1ELb1ELb1ELb0EEENS1_36VarlenDynamicPersistentTileSchedulerILi128ELi128ELi256ELi128ELb1ELb1ELb1ELb1ELb1ELb1EEEEEEEEEvNT_6ParamsE:
        .type           _ZN7cutlass13device_kernelIN5flash11enable_sm90INS1_16FlashAttnFwdSm90INS1_25CollectiveMainloopFwdSm90ILi2EN4cute5tupleIJNS5_1CILi1EEES8_S8_EEENS6_IJNS7_ILi128EEESA_SA_EEELi128ENS_6half_tEfNS_4arch4Sm90ELb1ELb0ELb1ELb1ELb1ELb1ELb0ELb1ELb1ELb1ELb1ELb0EEENS1_21CollectiveEpilogueFwdISB_S9_SC_SE_Li256ELb1ELb1ELb1ELb0EEENS1_36VarlenDynamicPersistentTileSchedulerILi128ELi128ELi256ELi128ELb1ELb1ELb1ELb1ELb1ELb1EEEEEEEEEvNT_6ParamsE,@function
        .size           _ZN7cutlass13device_kernelIN5flash11enable_sm90INS1_16FlashAttnFwdSm90INS1_25CollectiveMainloopFwdSm90ILi2EN4cute5tupleIJNS5_1CILi1EEES8_S8_EEENS6_IJNS7_ILi128EEESA_SA_EEELi128ENS_6half_tEfNS_4arch4Sm90ELb1ELb0ELb1ELb1ELb1ELb1ELb0ELb1ELb1ELb1ELb1ELb0EEENS1_21CollectiveEpilogueFwdISB_S9_SC_SE_Li256ELb1ELb1ELb1ELb0EEENS1_36VarlenDynamicPersistentTileSchedulerILi128ELi128ELi256ELi128ELb1ELb1ELb1ELb1ELb1ELb1EEEEEEEEEvNT_6ParamsE,(.L_x_17 - _ZN7cutlass13device_kernelIN5flash11enable_sm90INS1_16FlashAttnFwdSm90INS1_25CollectiveMainloopFwdSm90ILi2EN4cute5tupleIJNS5_1CILi1EEES8_S8_EEENS6_IJNS7_ILi128EEESA_SA_EEELi128ENS_6half_tEfNS_4arch4Sm90ELb1ELb0ELb1ELb1ELb1ELb1ELb0ELb1ELb1ELb1ELb1ELb0EEENS1_21CollectiveEpilogueFwdISB_S9_SC_SE_Li256ELb1ELb1ELb1ELb0EEENS1_36VarlenDynamicPersistentTileSchedulerILi128ELi128ELi256ELi128ELb1ELb1ELb1ELb1ELb1ELb1EEEEEEEEEvNT_6ParamsE)
        .other          _ZN7cutlass13device_kernelIN5flash11enable_sm90INS1_16FlashAttnFwdSm90INS1_25CollectiveMainloopFwdSm90ILi2EN4cute5tupleIJNS5_1CILi1EEES8_S8_EEENS6_IJNS7_ILi128EEESA_SA_EEELi128ENS_6half_tEfNS_4arch4Sm90ELb1ELb0ELb1ELb1ELb1ELb1ELb0ELb1ELb1ELb1ELb1ELb0EEENS1_21CollectiveEpilogueFwdISB_S9_SC_SE_Li256ELb1ELb1ELb1ELb0EEENS1_36VarlenDynamicPersistentTileSchedulerILi128ELi128ELi256ELi128ELb1ELb1ELb1ELb1ELb1ELb1EEEEEEEEEvNT_6ParamsE,@"STO_CUDA_ENTRY STV_DEFAULT"
_ZN7cutlass13device_kernelIN5flash11enable_sm90INS1_16FlashAttnFwdSm90INS1_25CollectiveMainloopFwdSm90ILi2EN4cute5tupleIJNS5_1CILi1EEES8_S8_EEENS6_IJNS7_ILi128EEESA_SA_EEELi128ENS_6half_tEfNS_4arch4Sm90ELb1ELb0ELb1ELb1ELb1ELb1ELb0ELb1ELb1ELb1ELb1ELb0EEENS1_21CollectiveEpilogueFwdISB_S9_SC_SE_Li256ELb1ELb1ELb1ELb0EEENS1_36VarlenDynamicPersistentTileSchedulerILi128ELi128ELi256ELi128ELb1ELb1ELb1ELb1ELb1ELb1EEEEEEEEEvNT_6ParamsE:
[----:B------:R-:W-:Y:S01]  /*0000*/  LDC R1, c[0x0][0x37c] ;  /* 0x0000df00ff017b82 */ /* 0x000fe20000000800 */
[----:B------:R-:W-:Y:S05]  /*0010*/  EXIT ;  /* 0x000000000000794d */ /* 0x000fea0003800000 */
.L_x_8:
        /* <DEDUP_REMOVED lines=14> */
.L_x_17:


//--------------------- .nv.shared.reserved.0     --------------------------
	.section	.nv.shared.reserved.0,"aw",@nobits
	.weak		__nv_reservedSMEM_offset_0_alias
	.size		__nv_reservedSMEM_offset_0_alias, 0, 64
	.other		__nv_reservedSMEM_offset_0_alias,@"STO_CUDA_RESERVED_SHARED STV_DEFAULT"
__nv_reservedSMEM_offset_0_alias:
	.zero		0
	.zero		64


//--------------------- .nv.global                --------------------------
	.section	.nv.global,"aw",@nobits
.nv.global:
	.type		_ZN86_INTERNAL_e91a5f01_50_flash_fwd_hdim128_fp16_paged_split_softcap_sm90_cu_ceb34e2a_31644cute1_E,@object
	.size		_ZN86_INTERNAL_e91a5f01_50_flash_fwd_hdim128_fp16_paged_split_softcap_sm90_cu_ceb34e2a_31644cute1_E,(_ZN86_INTERNAL_e91a5f01_50_flash_fwd_hdim128_fp16_paged_split_softcap_sm90_cu_ceb34e2a_31644cuda3std3__45__cpo6cbeginE - _ZN86_INTERNAL_e91a5f01_50_flash_fwd_hdim128_fp16_paged_split_softcap_sm90_cu_ceb34e2a_31644cute1_E)
_ZN86_INTERNAL_e91a5f01_50_flash_fwd_hdim128_fp16_paged_split_softcap_sm90_cu_ceb34e2a_31644cute1_E:
	.zero		1
	.type		_ZN86_INTERNAL_e91a5f01_50_flash_fwd_hdim128_fp16_paged_split_softcap_sm90_cu_ceb34e2a_31644cuda3std3__45__cpo6cbeginE,@object
	.size		_ZN86_INTERNAL_e91a5f01_50_flash_fwd_hdim128_fp16_paged_split_softcap_sm90_cu_ceb34e2a_31644cuda3std3__45__cpo6cbeginE,(_ZN86_INTERNAL_e91a5f01_50_flash_fwd_hdim128_fp16_paged_split_softcap_sm90_cu_ceb34e2a_31644cuda3std3__48in_placeE - _ZN86_INTERNAL_e91a5f01_50_flash_fwd_hdim128_fp16_paged_split_softcap_sm90_cu_ceb34e2a_31644cuda3std3__45__cpo6cbeginE)
_ZN86_INTERNAL_e91a5f01_50_flash_fwd_hdim128_fp16_paged_split_softcap_sm90_cu_ceb34e2a_31644cuda3std3__45__cpo6cbeginE:
	.zero		1
	.type		_ZN86_INTERNAL_e91a5f01_50_flash_fwd_hdim128_fp16_paged_split_softcap_sm90_cu_ceb34e2a_31644cuda3std3__48in_placeE,@object
	.size		_ZN86_INTERNAL_e91a5f01_50_flash_fwd_hdim128_fp16_paged_split_softcap_sm90_cu_ceb34e2a_31644cuda3std3__48in_placeE,(_ZN86_INTERNAL_e91a5f01_50_flash_fwd_hdim128_fp16_paged_split_softcap_sm90_cu_ceb34e2a_31644cuda3std6ranges3__45__cpo9iter_moveE - _ZN86_INTERNAL_e91a5f01_50_flash_fwd_hdim128_fp16_paged_split_softcap_sm90_cu_ceb34e2a_31644cuda3std3__48in_placeE)
_ZN86_INTERNAL_e91a5f01_50_flash_fwd_hdim128_fp16_paged_split_softcap_sm90_cu_ceb34e2a_31644cuda3std3__48in_placeE:
	.zero		1
	.type		_ZN86_INTERNAL_e91a5f01_50_flash_fwd_hdim128_fp16_paged_split_softcap_sm90_cu_ceb34e2a_31644cuda3std6ranges3__45__cpo9iter_moveE,@object
	.size		_ZN86_INTERNAL_e91a5f01_50_flash_fwd_hdim128_fp16_paged_split_softcap_sm90_cu_ceb34e2a_31644cuda3std6ranges3__45__cpo9iter_moveE,(_ZN86_INTERNAL_e91a5f01_50_flash_fwd_hdim128_fp16_paged_split_softcap_sm90_cu_ceb34e2a_31644cuda3std3__45__cpo5beginE - _ZN86_INTERNAL_e91a5f01_50_flash_fwd_hdim128_fp16_paged_split_softcap_sm90_cu_ceb34e2a_31644cuda3std6ranges3__45__cpo9iter_moveE)
_ZN86_INTERNAL_e91a5f01_50_flash_fwd_hdim128_fp16_paged_split_softcap_sm90_cu_ceb34e2a_31644cuda3std6ranges3__45__cpo9iter_moveE:
	.zero		1
	.type		_ZN86_INTERNAL_e91a5f01_50_flash_fwd_hdim128_fp16_paged_split_softcap_sm90_cu_ceb34e2a_31644cuda3std3__45__cpo5beginE,@object
	.size		_ZN86_INTERNAL_e91a5f01_50_flash_fwd_hdim128_fp16_paged_split_softcap_sm90_cu_ceb34e2a_31644cuda3std3__45__cpo5beginE,(_ZN86_INTERNAL_e91a5f01_50_flash_fwd_hdim128_fp16_paged_split_softcap_sm90_cu_ceb34e2a_31644cuda3std3__488_GLOBAL__N__e91a5f01_50_flash_fwd_hdim128_fp16_paged_split_softcap_sm90_cu_ceb34e2a_31646ignoreE - _ZN86_INTERNAL_e91a5f01_50_flash_fwd_hdim128_fp16_paged_split_softcap_sm90_cu_ceb34e2a_31644cuda3std3__45__cpo5beginE)
_ZN86_INTERNAL_e91a5f01_50_flash_fwd_hdim128_fp16_paged_split_softcap_sm90_cu_ceb34e2a_31644cuda3std3__45__cpo5beginE:
	.zero		1
	.type		_ZN86_INTERNAL_e91a5f01_50_flash_fwd_hdim128_fp16_paged_split_softcap_sm90_cu_ceb34e2a_31644cuda3std3__488_GLOBAL__N__e91a5f01_50_flash_fwd_hdim128_fp16_paged_split_softcap_sm90_cu_ceb34e2a_31646ignoreE,@object
	.size		_ZN86_INTERNAL_e91a5f01_50_flash_fwd_hdim128_fp16_paged_split_softcap_sm90_cu_ceb34e2a_31644cuda3std3__488_GLOBAL__N__e91a5f01_50_flash_fwd_hdim128_fp16_paged_split_softcap_sm90_cu_ceb34e2a_31646ignoreE,(_ZN86_INTERNAL_e91a5f01_50_flash_fwd_hdim128_fp16_paged_split_softcap_sm90_cu_ceb34e2a_31644cute7productE - _ZN86_INTERNAL_e91a5f01_50_flash_fwd_hdim128_fp16_paged_split_softcap_sm90_cu_ceb34e2a_31644cuda3std3__488_GLOBAL__N__e91a5f01_50_flash_fwd_hdim128_fp16_paged_split_softcap_sm90_cu_ceb34e2a_31646ignoreE)
_ZN86_INTERNAL_e91a5f01_50_flash_fwd_hdim128_fp16_paged_split_softcap_sm90_cu_ceb34e2a_31644cuda3std3__488_GLOBAL__N__e91a5f01_50_flash_fwd_hdim128_fp16_paged_split_softcap_sm90_cu_ceb34e2a_31646ignoreE:
	.zero		1
	.type		_ZN86_INTERNAL_e91a5f01_50_flash_fwd_hdim128_fp16_paged_split_softcap_sm90_cu_ceb34e2a_31644cute7productE,@object
	.size		_ZN86_INTERNAL_e91a5f01_50_flash_fwd_hdim128_fp16_paged_split_softcap_sm90_cu_ceb34e2a_31644cute7productE,(_ZN86_INTERNAL_e91a5f01_50_flash_fwd_hdim128_fp16_paged_split_softcap_sm90_cu_ceb34e2a_31644cuda3std3__45__cpo3endE - _ZN86_INTERNAL_e91a5f01_50_flash_fwd_hdim128_fp16_paged_split_softcap_sm90_cu_ceb34e2a_31644cute7productE)
_ZN86_INTERNAL_e91a5f01_50_flash_fwd_hdim128_fp16_paged_split_softcap_sm90_cu_ceb34e2a_31644cute7productE:
	.zero		1
	.type		_ZN86_INTERNAL_e91a5f01_50_flash_fwd_hdim128_fp16_paged_split_softcap_sm90_cu_ceb34e2a_31644cuda3std3__45__cpo3endE,@object
	.size		_ZN86_INTERNAL_e91a5f01_50_flash_fwd_hdim128_fp16_paged_split_softcap_sm90_cu_ceb34e2a_31644cuda3std3__45__cpo3endE,(_ZN86_INTERNAL_e91a5f01_50_flash_fwd_hdim128_fp16_paged_split_softcap_sm90_cu_ceb34e2a_31644cuda3std3__419piecewise_constructE - _ZN86_INTERNAL_e91a5f01_50_flash_fwd_hdim128_fp16_paged_split_softcap_sm90_cu_ceb34e2a_31644cuda3std3__45__cpo3endE)
_ZN86_INTERNAL_e91a5f01_50_flash_fwd_hdim128_fp16_paged_split_softcap_sm90_cu_ceb34e2a_31644cuda3std3__45__cpo3endE:
	.zero		1
	.type		_ZN86_INTERNAL_e91a5f01_50_flash_fwd_hdim128_fp16_paged_split_softcap_sm90_cu_ceb34e2a_31644cuda3std3__419piecewise_constructE,@object
	.size		_ZN86_INTERNAL_e91a5f01_50_flash_fwd_hdim128_fp16_paged_split_softcap_sm90_cu_ceb34e2a_31644cuda3std3__419piecewise_constructE,(_ZN86_INTERNAL_e91a5f01_50_flash_fwd_hdim128_fp16_paged_split_softcap_sm90_cu_ceb34e2a_31644cuda3std3__45__cpo4cendE - _ZN86_INTERNAL_e91a5f01_50_flash_fwd_hdim128_fp16_paged_split_softcap_sm90_cu_ceb34e2a_31644cuda3std3__419piecewise_constructE)
_ZN86_INTERNAL_e91a5f01_50_flash_fwd_hdim128_fp16_paged_split_softcap_sm90_cu_ceb34e2a_31644cuda3std3__419piecewise_constructE:
	.zero		1
	.type		_ZN86_INTERNAL_e91a5f01_50_flash_fwd_hdim128_fp16_paged_split_softcap_sm90_cu_ceb34e2a_31644cuda3std3__45__cpo4cendE,@object
	.size		_ZN86_INTERNAL_e91a5f01_50_flash_fwd_hdim128_fp16_paged_split_softcap_sm90_cu_ceb34e2a_31644cuda3std3__45__cpo4cendE,(_ZN86_INTERNAL_e91a5f01_50_flash_fwd_hdim128_fp16_paged_split_softcap_sm90_cu_ceb34e2a_31644cuda3std6ranges3__45__cpo4swapE - _ZN86_INTERNAL_e91a5f01_50_flash_fwd_hdim128_fp16_paged_split_softcap_sm90_cu_ceb34e2a_31644cuda3std3__45__cpo4cendE)
_ZN86_INTERNAL_e91a5f01_50_flash_fwd_hdim128_fp16_paged_split_softcap_sm90_cu_ceb34e2a_31644cuda3std3__45__cpo4cendE:
	.zero		1
	.type		_ZN86_INTERNAL_e91a5f01_50_flash_fwd_hdim128_fp16_paged_split_softcap_sm90_cu_ceb34e2a_31644cuda3std6ranges3__45__cpo4swapE,@object
	.size		_ZN86_INTERNAL_e91a5f01_50_flash_fwd_hdim128_fp16_paged_split_softcap_sm90_cu_ceb34e2a_31644cuda3std6ranges3__45__cpo4swapE,(.L_7 - _ZN86_INTERNAL_e91a5f01_50_flash_fwd_hdim128_fp16_paged_split_softcap_sm90_cu_ceb34e2a_31644cuda3std6ranges3__45__cpo4swapE)
_ZN86_INTERNAL_e91a5f01_50_flash_fwd_hdim128_fp16_paged_split_softcap_sm90_cu_ceb34e2a_31644cuda3std6ranges3__45__cpo4swapE:
	.zero		1
.L_7:


//--------------------- .nv.constant0._ZN7cutlass13device_kernelIN5flash11enable_sm90INS1_16FlashAttnFwdSm90INS1_25CollectiveMainloopFwdSm90ILi2EN4cute5tupleIJNS5_1CILi1EEES8_S8_EEENS6_IJNS7_ILi128EEESA_SA_EEELi128ENS_6half_tEfNS_4arch4Sm90ELb0ELb0ELb1ELb0ELb1ELb0ELb0ELb1ELb1ELb1ELb1ELb0EEENS1_21CollectiveEpilogueFwdISB_S9_SC_SE_Li256ELb0ELb1ELb1ELb0EEENS1_19SingleTileSchedulerILb0ELb1ELb1ELi128EEEEEEEEEvNT_6ParamsE --------------------------
	.section	.nv.constant0._ZN7cutlass13device_kernelIN5flash11enable_sm90INS1_16FlashAttnFwdSm90INS1_25CollectiveMainloopFwdSm90ILi2EN4cute5tupleIJNS5_1CILi1EEES8_S8_EEENS6_IJNS7_ILi128EEESA_SA_EEELi128ENS_6half_tEfNS_4arch4Sm90ELb0ELb0ELb1ELb0ELb1ELb0ELb0ELb1ELb1ELb1ELb1ELb0EEENS1_21CollectiveEpilogueFwdISB_S9_SC_SE_Li256ELb0ELb1ELb1ELb0EEENS1_19SingleTileSchedulerILb0ELb1ELb1ELi128EEEEEEEEEvNT_6ParamsE,"a",@progbits
	.sectionflags	@""
	.align	4
.nv.constant0._ZN7cutlass13device_kernelIN5flash11enable_sm90INS1_16FlashAttnFwdSm90INS1_25CollectiveMainloopFwdSm90ILi2EN4cute5tupleIJNS5_1CILi1EEES8_S8_EEENS6_IJNS7_ILi128EEESA_SA_EEELi128ENS_6half_tEfNS_4arch4Sm90ELb0ELb0ELb1ELb0ELb1ELb0ELb0ELb1ELb1ELb1ELb1ELb0EEENS1_21CollectiveEpilogueFwdISB_S9_SC_SE_Li256ELb0ELb1ELb1ELb0EEENS1_19SingleTileSchedulerILb0ELb1ELb1ELi128EEEEEEEEEvNT_6ParamsE:
	.zero		3456


//--------------------- .nv.constant0._ZN7cutlass13device_kernelIN5flash11enable_sm90INS1_16FlashAttnFwdSm90INS1_25CollectiveMainloopFwdSm90ILi2EN4cute5tupleIJNS5_1CILi1EEES8_S8_EEENS6_IJNS7_ILi128EEESA_SA_EEELi128ENS_6half_tEfNS_4arch4Sm90ELb0ELb0ELb1ELb1ELb1ELb0ELb0ELb1ELb1ELb1ELb1ELb0EEENS1_21CollectiveEpilogueFwdISB_S9_SC_SE_Li256ELb1ELb1ELb1ELb0EEENS1_36VarlenDynamicPersistentTileSchedulerILi128ELi128ELi256ELi128ELb1ELb1ELb1ELb0ELb1ELb1EEEEEEEEEvNT_6ParamsE --------------------------
	.section	.nv.constant0._ZN7cutlass13device_kernelIN5flash11enable_sm90INS1_16FlashAttnFwdSm90INS1_25CollectiveMainloopFwdSm90ILi2EN4cute5tupleIJNS5_1CILi1EEES8_S8_EEENS6_IJNS7_ILi128EEESA_SA_EEELi128ENS_6half_tEfNS_4arch4Sm90ELb0ELb0ELb1ELb1ELb1ELb0ELb0ELb1ELb1ELb1ELb1ELb0EEENS1_21CollectiveEpilogueFwdISB_S9_SC_SE_Li256ELb1ELb1ELb1ELb0EEENS1_36VarlenDynamicPersistentTileSchedulerILi128ELi128ELi256ELi128ELb1ELb1ELb1ELb0ELb1ELb1EEEEEEEEEvNT_6ParamsE,"a",@progbits
	.sectionflags	@""
	.align	4
.nv.constant0._ZN7cutlass13device_kernelIN5flash11enable_sm90INS1_16FlashAttnFwdSm90INS1_25CollectiveMainloopFwdSm90ILi2EN4cute5tupleIJNS5_1CILi1EEES8_S8_EEENS6_IJNS7_ILi128EEESA_SA_EEELi128ENS_6half_tEfNS_4arch4Sm90ELb0ELb0ELb1ELb1ELb1ELb0ELb0ELb1ELb1ELb1ELb1ELb0EEENS1_21CollectiveEpilogueFwdISB_S9_SC_SE_Li256ELb1ELb1ELb1ELb0EEENS1_36VarlenDynamicPersistentTileSchedulerILi128ELi128ELi256ELi128ELb1ELb1ELb1ELb0ELb1ELb1EEEEEEEEEvNT_6ParamsE:
	.zero		3584


//--------------------- .nv.constant0._ZN7cutlass13device_kernelIN5flash11enable_sm90INS1_16FlashAttnFwdSm90INS1_25CollectiveMainloopFwdSm90ILi2EN4cute5tupleIJNS5_1CILi1EEES8_S8_EEENS6_IJNS7_ILi128EEESA_SA_EEELi128ENS_6half_tEfNS_4arch4Sm90ELb0ELb0ELb1ELb1ELb1ELb1ELb0ELb1ELb1ELb1ELb1ELb0EEENS1_21CollectiveEpilogueFwdISB_S9_SC_SE_Li256ELb1ELb1ELb1ELb0EEENS1_36VarlenDynamicPersistentTileSchedulerILi128ELi128ELi256ELi128ELb1ELb1ELb1ELb0ELb1ELb1EEEEEEEEEvNT_6ParamsE --------------------------
	.section	.nv.constant0._ZN7cutlass13device_kernelIN5flash11enable_sm90INS1_16FlashAttnFwdSm90INS1_25CollectiveMainloopFwdSm90ILi2EN4cute5tupleIJNS5_1CILi1EEES8_S8_EEENS6_IJNS7_ILi128EEESA_SA_EEELi128ENS_6half_tEfNS_4arch4Sm90ELb0ELb0ELb1ELb1ELb1ELb1ELb0ELb1ELb1ELb1ELb1ELb0EEENS1_21CollectiveEpilogueFwdISB_S9_SC_SE_Li256ELb1ELb1ELb1ELb0EEENS1_36VarlenDynamicPersistentTileSchedulerILi128ELi128ELi256ELi128ELb1ELb1ELb1ELb0ELb1ELb1EEEEEEEEEvNT_6ParamsE,"a",@progbits
	.sectionflags	@""
	.align	4
.nv.constant0._ZN7cutlass13device_kernelIN5flash11enable_sm90INS1_16FlashAttnFwdSm90INS1_25CollectiveMainloopFwdSm90ILi2EN4cute5tupleIJNS5_1CILi1EEES8_S8_EEENS6_IJNS7_ILi128EEESA_SA_EEELi128ENS_6half_tEfNS_4arch4Sm90ELb0ELb0ELb1ELb1ELb1ELb1ELb0ELb1ELb1ELb1ELb1ELb0EEENS1_21CollectiveEpilogueFwdISB_S9_SC_SE_Li256ELb1ELb1ELb1ELb0EEENS1_36VarlenDynamicPersistentTileSchedulerILi128ELi128ELi256ELi128ELb1ELb1ELb1ELb0ELb1ELb1EEEEEEEEEvNT_6ParamsE:
	.zero		3584


//--------------------- .nv.constant0._ZN7cutlass13device_kernelIN5flash11enable_sm90INS1_16FlashAttnFwdSm90INS1_25CollectiveMainloopFwdSm90ILi2EN4cute5tupleIJNS5_1CILi1EEES8_S8_EEENS6_IJNS7_ILi128EEESA_SA_EEELi128ENS_6half_tEfNS_4arch4Sm90ELb0ELb1ELb1ELb0ELb1ELb0ELb0ELb1ELb1ELb1ELb1ELb0EEENS1_21CollectiveEpilogueFwdISB_S9_SC_SE_Li256ELb0ELb1ELb1ELb0EEENS1_19SingleTileSchedulerILb0ELb1ELb1ELi128EEEEEEEEEvNT_6ParamsE --------------------------
	.section	.nv.constant0._ZN7cutlass13device_kernelIN5flash11enable_sm90INS1_16FlashAttnFwdSm90INS1_25CollectiveMainloopFwdSm90ILi2EN4cute5tupleIJNS5_1CILi1EEES8_S8_EEENS6_IJNS7_ILi128EEESA_SA_EEELi128ENS_6half_tEfNS_4arch4Sm90ELb0ELb1ELb1ELb0ELb1ELb0ELb0ELb1ELb1ELb1ELb1ELb0EEENS1_21CollectiveEpilogueFwdISB_S9_SC_SE_Li256ELb0ELb1ELb1ELb0EEENS1_19SingleTileSchedulerILb0ELb1ELb1ELi128EEEEEEEEEvNT_6ParamsE,"a",@progbits
	.sectionflags	@""
	.align	4
.nv.constant0._ZN7cutlass13device_kernelIN5flash11enable_sm90INS1_16FlashAttnFwdSm90INS1_25CollectiveMainloopFwdSm90ILi2EN4cute5tupleIJNS5_1CILi1EEES8_S8_EEENS6_IJNS7_ILi128EEESA_SA_EEELi128ENS_6half_tEfNS_4arch4Sm90ELb0ELb1ELb1ELb0ELb1ELb0ELb0ELb1ELb1ELb1ELb1ELb0EEENS1_21CollectiveEpilogueFwdISB_S9_SC_SE_Li256ELb0ELb1ELb1ELb0EEENS1_19SingleTileSchedulerILb0ELb1ELb1ELi128EEEEEEEEEvNT_6ParamsE:
	.zero		3456


//--------------------- .nv.constant0._ZN7cutlass13device_kernelIN5flash11enable_sm90INS1_16FlashAttnFwdSm90INS1_25CollectiveMainloopFwdSm90ILi2EN4cute5tupleIJNS5_1CILi1EEES8_S8_EEENS6_IJNS7_ILi128EEESA_SA_EEELi128ENS_6half_tEfNS_4arch4Sm90ELb0ELb1ELb1ELb1ELb1ELb0ELb0ELb1ELb1ELb1ELb1ELb0EEENS1_21CollectiveEpilogueFwdISB_S9_SC_SE_Li256ELb1ELb1ELb1ELb0EEENS1_36VarlenDynamicPersistentTileSchedulerILi128ELi128ELi256ELi128ELb1ELb1ELb1ELb1ELb0ELb1EEEEEEEEEvNT_6ParamsE --------------------------
	.section	.nv.constant0._ZN7cutlass13device_kernelIN5flash11enable_sm90INS1_16FlashAttnFwdSm90INS1_25CollectiveMainloopFwdSm90ILi2EN4cute5tupleIJNS5_1CILi1EEES8_S8_EEENS6_IJNS7_ILi128EEESA_SA_EEELi128ENS_6half_tEfNS_4arch4Sm90ELb0ELb1ELb1ELb1ELb1ELb0ELb0ELb1ELb1ELb1ELb1ELb0EEENS1_21CollectiveEpilogueFwdISB_S9_SC_SE_Li256ELb1ELb1ELb1ELb0EEENS1_36VarlenDynamicPersistentTileSchedulerILi128ELi128ELi256ELi128ELb1ELb1ELb1ELb1ELb0ELb1EEEEEEEEEvNT_6ParamsE,"a",@progbits
	.sectionflags	@""
	.align	4
.nv.constant0._ZN7cutlass13device_kernelIN5flash11enable_sm90INS1_16FlashAttnFwdSm90INS1_25CollectiveMainloopFwdSm90ILi2EN4cute5tupleIJNS5_1CILi1EEES8_S8_EEENS6_IJNS7_ILi128EEESA_SA_EEELi128ENS_6half_tEfNS_4arch4Sm90ELb0ELb1ELb1ELb1ELb1ELb0ELb0ELb1ELb1ELb1ELb1ELb0EEENS1_21CollectiveEpilogueFwdISB_S9_SC_SE_Li256ELb1ELb1ELb1ELb0EEENS1_36VarlenDynamicPersistentTileSchedulerILi128ELi128ELi256ELi128ELb1ELb1ELb1ELb1ELb0ELb1EEEEEEEEEvNT_6ParamsE:
	.zero		3584


//--------------------- .nv.constant0._ZN7cutlass13device_kernelIN5flash11enable_sm90INS1_16FlashAttnFwdSm90INS1_25CollectiveMainloopFwdSm90ILi2EN4cute5tupleIJNS5_1CILi1EEES8_S8_EEENS6_IJNS7_ILi128EEESA_SA_EEELi128ENS_6half_tEfNS_4arch4Sm90ELb0ELb1ELb1ELb1ELb1ELb1ELb0ELb1ELb1ELb1ELb1ELb0EEENS1_21CollectiveEpilogueFwdISB_S9_SC_SE_Li256ELb1ELb1ELb1ELb0EEENS1_36VarlenDynamicPersistentTileSchedulerILi128ELi128ELi256ELi128ELb1ELb1ELb1ELb1ELb0ELb1EEEEEEEEEvNT_6ParamsE --------------------------
	.section	.nv.constant0._ZN7cutlass13device_kernelIN5flash11enable_sm90INS1_16FlashAttnFwdSm90INS1_25CollectiveMainloopFwdSm90ILi2EN4cute5tupleIJNS5_1CILi1EEES8_S8_EEENS6_IJNS7_ILi128EEESA_SA_EEELi128ENS_6half_tEfNS_4arch4Sm90ELb0ELb1ELb1ELb1ELb1ELb1ELb0ELb1ELb1ELb1ELb1ELb0EEENS1_21CollectiveEpilogueFwdISB_S9_SC_SE_Li256ELb1ELb1ELb1ELb0EEENS1_36VarlenDynamicPersistentTileSchedulerILi128ELi128ELi256ELi128ELb1ELb1ELb1ELb1ELb0ELb1EEEEEEEEEvNT_6ParamsE,"a",@progbits
	.sectionflags	@""
	.align	4
.nv.constant0._ZN7cutlass13device_kernelIN5flash11enable_sm90INS1_16FlashAttnFwdSm90INS1_25CollectiveMainloopFwdSm90ILi2EN4cute5tupleIJNS5_1CILi1EEES8_S8_EEENS6_IJNS7_ILi128EEESA_SA_EEELi128ENS_6half_tEfNS_4arch4Sm90ELb0ELb1ELb1ELb1ELb1ELb1ELb0ELb1ELb1ELb1ELb1ELb0EEENS1_21CollectiveEpilogueFwdISB_S9_SC_SE_Li256ELb1ELb1ELb1ELb0EEENS1_36VarlenDynamicPersistentTileSchedulerILi128ELi128ELi256ELi128ELb1ELb1ELb1ELb1ELb0ELb1EEEEEEEEEvNT_6ParamsE:
	.zero		3584


//--------------------- .nv.constant0._ZN7cutlass13device_kernelIN5flash11enable_sm90INS1_16FlashAttnFwdSm90INS1_25CollectiveMainloopFwdSm90ILi2EN4cute5tupleIJNS5_1CILi1EEES8_S8_EEENS6_IJNS7_ILi128EEESA_SA_EEELi128ENS_6half_tEfNS_4arch4Sm90ELb1ELb0ELb1ELb0ELb1ELb0ELb0ELb1ELb1ELb1ELb1ELb0EEENS1_21CollectiveEpilogueFwdISB_S9_SC_SE_Li256ELb0ELb1ELb1ELb0EEENS1_19SingleTileSchedulerILb0ELb1ELb1ELi128EEEEEEEEEvNT_6ParamsE --------------------------
	.section	.nv.constant0._ZN7cutlass13device_kernelIN5flash11enable_sm90INS1_16FlashAttnFwdSm90INS1_25CollectiveMainloopFwdSm90ILi2EN4cute5tupleIJNS5_1CILi1EEES8_S8_EEENS6_IJNS7_ILi128EEESA_SA_EEELi128ENS_6half_tEfNS_4arch4Sm90ELb1ELb0ELb1ELb0ELb1ELb0ELb0ELb1ELb1ELb1ELb1ELb0EEENS1_21CollectiveEpilogueFwdISB_S9_SC_SE_Li256ELb0ELb1ELb1ELb0EEENS1_19SingleTileSchedulerILb0ELb1ELb1ELi128EEEEEEEEEvNT_6ParamsE,"a",@progbits
	.sectionflags	@""
	.align	4
.nv.constant0._ZN7cutlass13device_kernelIN5flash11enable_sm90INS1_16FlashAttnFwdSm90INS1_25CollectiveMainloopFwdSm90ILi2EN4cute5tupleIJNS5_1CILi1EEES8_S8_EEENS6_IJNS7_ILi128EEESA_SA_EEELi128ENS_6half_tEfNS_4arch4Sm90ELb1ELb0ELb1ELb0ELb1ELb0ELb0ELb1ELb1ELb1ELb1ELb0EEENS1_21CollectiveEpilogueFwdISB_S9_SC_SE_Li256ELb0ELb1ELb1ELb0EEENS1_19SingleTileSchedulerILb0ELb1ELb1ELi128EEEEEEEEEvNT_6ParamsE:
	.zero		3456


//--------------------- .nv.constant0._ZN7cutlass13device_kernelIN5flash11enable_sm90INS1_16FlashAttnFwdSm90INS1_25CollectiveMainloopFwdSm90ILi2EN4cute5tupleIJNS5_1CILi1EEES8_S8_EEENS6_IJNS7_ILi128EEESA_SA_EEELi128ENS_6half_tEfNS_4arch4Sm90ELb1ELb0ELb1ELb1ELb1ELb0ELb0ELb1ELb1ELb1ELb1ELb0EEENS1_21CollectiveEpilogueFwdISB_S9_SC_SE_Li256ELb1ELb1ELb1ELb0EEENS1_36VarlenDynamicPersistentTileSchedulerILi128ELi128ELi256ELi128ELb1ELb1ELb1ELb1ELb1ELb1EEEEEEEEEvNT_6ParamsE --------------------------
	.section	.nv.constant0._ZN7cutlass13device_kernelIN5flash11enable_sm90INS1_16FlashAttnFwdSm90INS1_25CollectiveMainloopFwdSm90ILi2EN4cute5tupleIJNS5_1CILi1EEES8_S8_EEENS6_IJNS7_ILi128EEESA_SA_EEELi128ENS_6half_tEfNS_4arch4Sm90ELb1ELb0ELb1ELb1ELb1ELb0ELb0ELb1ELb1ELb1ELb1ELb0EEENS1_21CollectiveEpilogueFwdISB_S9_SC_SE_Li256ELb1ELb1ELb1ELb0EEENS1_36VarlenDynamicPersistentTileSchedulerILi128ELi128ELi256ELi128ELb1ELb1ELb1ELb1ELb1ELb1EEEEEEEEEvNT_6ParamsE,"a",@progbits
	.sectionflags	@""
	.align	4
.nv.constant0._ZN7cutlass13device_kernelIN5flash11enable_sm90INS1_16FlashAttnFwdSm90INS1_25CollectiveMainloopFwdSm90ILi2EN4cute5tupleIJNS5_1CILi1EEES8_S8_EEENS6_IJNS7_ILi128EEESA_SA_EEELi128ENS_6half_tEfNS_4arch4Sm90ELb1ELb0ELb1ELb1ELb1ELb0ELb0ELb1ELb1ELb1ELb1ELb0EEENS1_21CollectiveEpilogueFwdISB_S9_SC_SE_Li256ELb1ELb1ELb1ELb0EEENS1_36VarlenDynamicPersistentTileSchedulerILi128ELi128ELi256ELi128ELb1ELb1ELb1ELb1ELb1ELb1EEEEEEEEEvNT_6ParamsE:
	.zero		3584


//--------------------- .nv.constant0._ZN7cutlass13device_kernelIN5flash11enable_sm90INS1_16FlashAttnFwdSm90INS1_25CollectiveMainloopFwdSm90ILi2EN4cute5tupleIJNS5_1CILi1EEES8_S8_EEENS6_IJNS7_ILi128EEESA_SA_EEELi128ENS_6half_tEfNS_4arch4Sm90ELb1ELb0ELb1ELb1ELb1ELb1ELb0ELb1ELb1ELb1ELb1ELb0EEENS1_21CollectiveEpilogueFwdISB_S9_SC_SE_Li256ELb1ELb1ELb1ELb0EEENS1_36VarlenDynamicPersistentTileSchedulerILi128ELi128ELi256ELi128ELb1ELb1ELb1ELb1ELb1ELb1EEEEEEEEEvNT_6ParamsE --------------------------
	.section	.nv.constant0._ZN7cutlass13device_kernelIN5flash11enable_sm90INS1_16FlashAttnFwdSm90INS1_25CollectiveMainloopFwdSm90ILi2EN4cute5tupleIJNS5_1CILi1EEES8_S8_EEENS6_IJNS7_ILi128EEESA_SA_EEELi128ENS_6half_tEfNS_4arch4Sm90ELb1ELb0ELb1ELb1ELb1ELb1ELb0ELb1ELb1ELb1ELb1ELb0EEENS1_21CollectiveEpilogueFwdISB_S9_SC_SE_Li256ELb1ELb1ELb1ELb0EEENS1_36VarlenDynamicPersistentTileSchedulerILi128ELi128ELi256ELi128ELb1ELb1ELb1ELb1ELb1ELb1EEEEEEEEEvNT_6ParamsE,"a",@progbits
	.sectionflags	@""
	.align	4
.nv.constant0._ZN7cutlass13device_kernelIN5flash11enable_sm90INS1_16FlashAttnFwdSm90INS1_25CollectiveMainloopFwdSm90ILi2EN4cute5tupleIJNS5_1CILi1EEES8_S8_EEENS6_IJNS7_ILi128EEESA_SA_EEELi128ENS_6half_tEfNS_4arch4Sm90ELb1ELb0ELb1ELb1ELb1ELb1ELb0ELb1ELb1ELb1ELb1ELb0EEENS1_21CollectiveEpilogueFwdISB_S9_SC_SE_Li256ELb1ELb1ELb1ELb0EEENS1_36VarlenDynamicPersistentTileSchedulerILi128ELi128ELi256ELi128ELb1ELb1ELb1ELb1ELb1ELb1EEEEEEEEEvNT_6ParamsE:
	.zero		3584


//--------------------- SYMBOLS --------------------------

	.type		.nv.reservedSmem.offset0,@object
	.size		.nv.reservedSmem.offset0,0x4
